//
// Generated by NVIDIA NVVM Compiler
//
// Compiler Build ID: CL-36424714
// Cuda compilation tools, release 13.0, V13.0.88
// Based on NVVM 20.0.0
//

.version 9.0
.target sm_100
.address_size 64

	// .globl	_Z5sobelPhS_jjj
.const .align 4 .b8 mask[200] = {255, 255, 255, 255, 252, 255, 255, 255, 250, 255, 255, 255, 252, 255, 255, 255, 255, 255, 255, 255, 254, 255, 255, 255, 248, 255, 255, 255, 244, 255, 255, 255, 248, 255, 255, 255, 254, 255, 255, 255, 0, 0, 0, 0, 0, 0, 0, 0, 0, 0, 0, 0, 0, 0, 0, 0, 0, 0, 0, 0, 2, 0, 0, 0, 8, 0, 0, 0, 12, 0, 0, 0, 8, 0, 0, 0, 2, 0, 0, 0, 1, 0, 0, 0, 4, 0, 0, 0, 6, 0, 0, 0, 4, 0, 0, 0, 1, 0, 0, 0, 255, 255, 255, 255, 254, 255, 255, 255, 0, 0, 0, 0, 2, 0, 0, 0, 1, 0, 0, 0, 252, 255, 255, 255, 248, 255, 255, 255, 0, 0, 0, 0, 8, 0, 0, 0, 4, 0, 0, 0, 250, 255, 255, 255, 244, 255, 255, 255, 0, 0, 0, 0, 12, 0, 0, 0, 6, 0, 0, 0, 252, 255, 255, 255, 248, 255, 255, 255, 0, 0, 0, 0, 8, 0, 0, 0, 4, 0, 0, 0, 255, 255, 255, 255, 254, 255, 255, 255, 0, 0, 0, 0, 2, 0, 0, 0, 1};
// _ZZ5sobelPhS_jjjE4smem has been demoted

.visible .entry _Z5sobelPhS_jjj(
	.param .u64 .ptr .align 1 _Z5sobelPhS_jjj_param_0,
	.param .u64 .ptr .align 1 _Z5sobelPhS_jjj_param_1,
	.param .u32 _Z5sobelPhS_jjj_param_2,
	.param .u32 _Z5sobelPhS_jjj_param_3,
	.param .u32 _Z5sobelPhS_jjj_param_4
)
{
	.reg .pred 	%p<167>;
	.reg .b16 	%rs<4>;
	.reg .b32 	%r<411>;
	.reg .b32 	%f<612>;
	.reg .b64 	%rd<13>;
	// demoted variable
	.shared .align 1 .b8 _ZZ5sobelPhS_jjjE4smem[3072];
	ld.param.u64 	%rd1, [_Z5sobelPhS_jjj_param_0];
	ld.param.u64 	%rd2, [_Z5sobelPhS_jjj_param_1];
	ld.param.u32 	%r17, [_Z5sobelPhS_jjj_param_2];
	ld.param.u32 	%r15, [_Z5sobelPhS_jjj_param_3];
	ld.param.u32 	%r16, [_Z5sobelPhS_jjj_param_4];
	mov.u32 	%r18, %ctaid.x;
	mov.u32 	%r1, %ntid.x;
	add.s32 	%r19, %r1, -4;
	mov.u32 	%r2, %tid.x;
	mad.lo.s32 	%r3, %r19, %r18, %r2;
	mov.u32 	%r20, %ctaid.y;
	mov.u32 	%r4, %ntid.y;
	add.s32 	%r21, %r4, -4;
	mov.u32 	%r5, %tid.y;
	mad.lo.s32 	%r22, %r21, %r20, %r5;
	setp.ge.u32 	%p7, %r3, %r15;
	setp.ge.u32 	%p8, %r22, %r17;
	or.pred  	%p9, %p7, %p8;
	setp.lt.s32 	%p10, %r3, 0;
	or.pred  	%p11, %p10, %p9;
	setp.lt.s32 	%p12, %r22, 0;
	shl.b32 	%r23, %r5, 5;
	mov.u32 	%r24, _ZZ5sobelPhS_jjjE4smem;
	add.s32 	%r25, %r24, %r23;
	add.s32 	%r7, %r25, %r2;
	or.pred  	%p13, %p11, %p12;
	@%p13 bra 	$L__BB0_2;
	cvta.to.global.u64 	%rd3, %rd1;
	mad.lo.s32 	%r26, %r15, %r22, %r3;
	mul.lo.s32 	%r27, %r26, %r16;
	cvt.s64.s32 	%rd4, %r27;
	add.s64 	%rd5, %rd3, %rd4;
	ld.global.u8 	%rs1, [%rd5];
	st.shared.u8 	[%r7], %rs1;
	ld.global.u8 	%rs2, [%rd5+1];
	st.shared.u8 	[%r7+1024], %rs2;
	ld.global.u8 	%rs3, [%rd5+2];
	st.shared.u8 	[%r7+2048], %rs3;
$L__BB0_2:
	bar.sync 	0;
	setp.lt.s32 	%p14, %r3, 0;
	setp.ge.u32 	%p15, %r3, %r15;
	or.pred  	%p16, %p14, %p15;
	setp.lt.s32 	%p17, %r22, 0;
	setp.ge.u32 	%p18, %r22, %r17;
	or.pred  	%p19, %p17, %p18;
	or.pred  	%p20, %p16, %p19;
	setp.lt.u32 	%p21, %r2, 2;
	or.pred  	%p22, %p21, %p20;
	@%p22 bra 	$L__BB0_105;
	add.s32 	%r28, %r1, -2;
	setp.ge.u32 	%p23, %r2, %r28;
	setp.lt.u32 	%p24, %r5, 2;
	add.s32 	%r30, %r4, -2;
	setp.ge.u32 	%p25, %r5, %r30;
	or.pred  	%p26, %p23, %p25;
	or.pred  	%p27, %p26, %p24;
	@%p27 bra 	$L__BB0_105;
	add.s32 	%r31, %r22, -2;
	setp.gt.u32 	%p28, %r22, 1;
	setp.lt.u32 	%p29, %r31, %r17;
	and.pred  	%p1, %p28, %p29;
	add.s32 	%r32, %r3, -2;
	setp.gt.u32 	%p31, %r3, 1;
	setp.lt.u32 	%p32, %r32, %r15;
	and.pred  	%p2, %p31, %p32;
	and.pred  	%p33, %p2, %p1;
	mov.f32 	%f465, 0f00000000;
	not.pred 	%p34, %p33;
	mov.f32 	%f466, %f465;
	mov.f32 	%f467, %f465;
	@%p34 bra 	$L__BB0_6;
	ld.shared.u8 	%r33, [%r7+1982];
	ld.shared.u8 	%r34, [%r7+958];
	ld.shared.u8 	%r35, [%r7+-66];
	ld.const.u32 	%r36, [mask];
	mul.lo.s32 	%r37, %r36, %r33;
	cvt.rn.f32.s32 	%f465, %r37;
	mul.lo.s32 	%r38, %r36, %r34;
	cvt.rn.f32.s32 	%f466, %r38;
	mul.lo.s32 	%r39, %r36, %r35;
	cvt.rn.f32.s32 	%f467, %r39;
$L__BB0_6:
	add.s32 	%r8, %r3, -1;
	setp.ge.u32 	%p35, %r8, %r15;
	not.pred 	%p36, %p1;
	or.pred  	%p37, %p35, %p36;
	@%p37 bra 	$L__BB0_8;
	ld.shared.u8 	%r40, [%r7+1983];
	ld.shared.u8 	%r41, [%r7+959];
	ld.shared.u8 	%r42, [%r7+-65];
	ld.const.u32 	%r43, [mask+20];
	mul.lo.s32 	%r44, %r43, %r40;
	cvt.rn.f32.s32 	%f302, %r44;
	add.f32 	%f465, %f465, %f302;
	mul.lo.s32 	%r45, %r43, %r41;
	cvt.rn.f32.s32 	%f303, %r45;
	add.f32 	%f466, %f466, %f303;
	mul.lo.s32 	%r46, %r43, %r42;
	cvt.rn.f32.s32 	%f304, %r46;
	add.f32 	%f467, %f467, %f304;
$L__BB0_8:
	@%p36 bra 	$L__BB0_10;
	ld.shared.u8 	%r47, [%r7+1984];
	ld.shared.u8 	%r48, [%r7+960];
	ld.shared.u8 	%r49, [%r7+-64];
	ld.const.u32 	%r50, [mask+40];
	mul.lo.s32 	%r51, %r50, %r47;
	cvt.rn.f32.s32 	%f305, %r51;
	add.f32 	%f465, %f465, %f305;
	mul.lo.s32 	%r52, %r50, %r48;
	cvt.rn.f32.s32 	%f306, %r52;
	add.f32 	%f466, %f466, %f306;
	mul.lo.s32 	%r53, %r50, %r49;
	cvt.rn.f32.s32 	%f307, %r53;
	add.f32 	%f467, %f467, %f307;
$L__BB0_10:
	add.s32 	%r9, %r3, 1;
	setp.lt.u32 	%p39, %r9, %r15;
	and.pred  	%p3, %p39, %p1;
	not.pred 	%p40, %p3;
	@%p40 bra 	$L__BB0_12;
	ld.shared.u8 	%r54, [%r7+1985];
	ld.shared.u8 	%r55, [%r7+961];
	ld.shared.u8 	%r56, [%r7+-63];
	ld.const.u32 	%r57, [mask+60];
	mul.lo.s32 	%r58, %r57, %r54;
	cvt.rn.f32.s32 	%f308, %r58;
	add.f32 	%f465, %f465, %f308;
	mul.lo.s32 	%r59, %r57, %r55;
	cvt.rn.f32.s32 	%f309, %r59;
	add.f32 	%f466, %f466, %f309;
	mul.lo.s32 	%r60, %r57, %r56;
	cvt.rn.f32.s32 	%f310, %r60;
	add.f32 	%f467, %f467, %f310;
$L__BB0_12:
	add.s32 	%r10, %r3, 2;
	setp.ge.u32 	%p41, %r10, %r15;
	or.pred  	%p43, %p41, %p36;
	@%p43 bra 	$L__BB0_14;
	ld.shared.u8 	%r61, [%r7+1986];
	ld.shared.u8 	%r62, [%r7+962];
	ld.shared.u8 	%r63, [%r7+-62];
	ld.const.u32 	%r64, [mask+80];
	mul.lo.s32 	%r65, %r64, %r61;
	cvt.rn.f32.s32 	%f311, %r65;
	add.f32 	%f465, %f465, %f311;
	mul.lo.s32 	%r66, %r64, %r62;
	cvt.rn.f32.s32 	%f312, %r66;
	add.f32 	%f466, %f466, %f312;
	mul.lo.s32 	%r67, %r64, %r63;
	cvt.rn.f32.s32 	%f313, %r67;
	add.f32 	%f467, %f467, %f313;
$L__BB0_14:
	add.s32 	%r11, %r22, -1;
	setp.ge.u32 	%p44, %r11, %r17;
	not.pred 	%p45, %p2;
	or.pred  	%p46, %p45, %p44;
	@%p46 bra 	$L__BB0_16;
	ld.shared.u8 	%r68, [%r7+2014];
	ld.shared.u8 	%r69, [%r7+990];
	ld.shared.u8 	%r70, [%r7+-34];
	ld.const.u32 	%r71, [mask+4];
	mul.lo.s32 	%r72, %r71, %r68;
	cvt.rn.f32.s32 	%f314, %r72;
	add.f32 	%f465, %f465, %f314;
	mul.lo.s32 	%r73, %r71, %r69;
	cvt.rn.f32.s32 	%f315, %r73;
	add.f32 	%f466, %f466, %f315;
	mul.lo.s32 	%r74, %r71, %r70;
	cvt.rn.f32.s32 	%f316, %r74;
	add.f32 	%f467, %f467, %f316;
$L__BB0_16:
	setp.ge.u32 	%p47, %r11, %r17;
	setp.ge.u32 	%p48, %r8, %r15;
	or.pred  	%p49, %p48, %p47;
	@%p49 bra 	$L__BB0_18;
	ld.shared.u8 	%r75, [%r7+2015];
	ld.shared.u8 	%r76, [%r7+991];
	ld.shared.u8 	%r77, [%r7+-33];
	ld.const.u32 	%r78, [mask+24];
	mul.lo.s32 	%r79, %r78, %r75;
	cvt.rn.f32.s32 	%f317, %r79;
	add.f32 	%f465, %f465, %f317;
	mul.lo.s32 	%r80, %r78, %r76;
	cvt.rn.f32.s32 	%f318, %r80;
	add.f32 	%f466, %f466, %f318;
	mul.lo.s32 	%r81, %r78, %r77;
	cvt.rn.f32.s32 	%f319, %r81;
	add.f32 	%f467, %f467, %f319;
$L__BB0_18:
	setp.ge.u32 	%p50, %r11, %r17;
	@%p50 bra 	$L__BB0_20;
	ld.shared.u8 	%r82, [%r7+2016];
	ld.shared.u8 	%r83, [%r7+992];
	ld.shared.u8 	%r84, [%r7+-32];
	ld.const.u32 	%r85, [mask+44];
	mul.lo.s32 	%r86, %r85, %r82;
	cvt.rn.f32.s32 	%f320, %r86;
	add.f32 	%f465, %f465, %f320;
	mul.lo.s32 	%r87, %r85, %r83;
	cvt.rn.f32.s32 	%f321, %r87;
	add.f32 	%f466, %f466, %f321;
	mul.lo.s32 	%r88, %r85, %r84;
	cvt.rn.f32.s32 	%f322, %r88;
	add.f32 	%f467, %f467, %f322;
$L__BB0_20:
	setp.ge.u32 	%p51, %r11, %r17;
	setp.ge.u32 	%p52, %r9, %r15;
	or.pred  	%p53, %p52, %p51;
	@%p53 bra 	$L__BB0_22;
	ld.shared.u8 	%r89, [%r7+2017];
	ld.shared.u8 	%r90, [%r7+993];
	ld.shared.u8 	%r91, [%r7+-31];
	ld.const.u32 	%r92, [mask+64];
	mul.lo.s32 	%r93, %r92, %r89;
	cvt.rn.f32.s32 	%f323, %r93;
	add.f32 	%f465, %f465, %f323;
	mul.lo.s32 	%r94, %r92, %r90;
	cvt.rn.f32.s32 	%f324, %r94;
	add.f32 	%f466, %f466, %f324;
	mul.lo.s32 	%r95, %r92, %r91;
	cvt.rn.f32.s32 	%f325, %r95;
	add.f32 	%f467, %f467, %f325;
$L__BB0_22:
	setp.ge.u32 	%p54, %r11, %r17;
	setp.ge.u32 	%p55, %r10, %r15;
	or.pred  	%p56, %p55, %p54;
	@%p56 bra 	$L__BB0_24;
	ld.shared.u8 	%r96, [%r7+2018];
	ld.shared.u8 	%r97, [%r7+994];
	ld.shared.u8 	%r98, [%r7+-30];
	ld.const.u32 	%r99, [mask+84];
	mul.lo.s32 	%r100, %r99, %r96;
	cvt.rn.f32.s32 	%f326, %r100;
	add.f32 	%f465, %f465, %f326;
	mul.lo.s32 	%r101, %r99, %r97;
	cvt.rn.f32.s32 	%f327, %r101;
	add.f32 	%f466, %f466, %f327;
	mul.lo.s32 	%r102, %r99, %r98;
	cvt.rn.f32.s32 	%f328, %r102;
	add.f32 	%f467, %f467, %f328;
$L__BB0_24:
	setp.lt.s32 	%p57, %r22, 0;
	or.pred  	%p59, %p45, %p57;
	@%p59 bra 	$L__BB0_26;
	ld.shared.u8 	%r103, [%r7+2046];
	ld.shared.u8 	%r104, [%r7+1022];
	ld.shared.u8 	%r105, [%r7+-2];
	ld.const.u32 	%r106, [mask+8];
	mul.lo.s32 	%r107, %r106, %r103;
	cvt.rn.f32.s32 	%f329, %r107;
	add.f32 	%f465, %f465, %f329;
	mul.lo.s32 	%r108, %r106, %r104;
	cvt.rn.f32.s32 	%f330, %r108;
	add.f32 	%f466, %f466, %f330;
	mul.lo.s32 	%r109, %r106, %r105;
	cvt.rn.f32.s32 	%f331, %r109;
	add.f32 	%f467, %f467, %f331;
$L__BB0_26:
	setp.ge.u32 	%p60, %r8, %r15;
	setp.lt.s32 	%p61, %r22, 0;
	or.pred  	%p62, %p60, %p61;
	@%p62 bra 	$L__BB0_28;
	ld.shared.u8 	%r110, [%r7+2047];
	ld.shared.u8 	%r111, [%r7+1023];
	ld.shared.u8 	%r112, [%r7+-1];
	ld.const.u32 	%r113, [mask+28];
	mul.lo.s32 	%r114, %r113, %r110;
	cvt.rn.f32.s32 	%f332, %r114;
	add.f32 	%f465, %f465, %f332;
	mul.lo.s32 	%r115, %r113, %r111;
	cvt.rn.f32.s32 	%f333, %r115;
	add.f32 	%f466, %f466, %f333;
	mul.lo.s32 	%r116, %r113, %r112;
	cvt.rn.f32.s32 	%f334, %r116;
	add.f32 	%f467, %f467, %f334;
$L__BB0_28:
	setp.lt.s32 	%p63, %r22, 0;
	@%p63 bra 	$L__BB0_30;
	ld.shared.u8 	%r117, [%r7+2048];
	ld.shared.u8 	%r118, [%r7+1024];
	ld.shared.u8 	%r119, [%r7];
	ld.const.u32 	%r120, [mask+48];
	mul.lo.s32 	%r121, %r120, %r117;
	cvt.rn.f32.s32 	%f335, %r121;
	add.f32 	%f465, %f465, %f335;
	mul.lo.s32 	%r122, %r120, %r118;
	cvt.rn.f32.s32 	%f336, %r122;
	add.f32 	%f466, %f466, %f336;
	mul.lo.s32 	%r123, %r120, %r119;
	cvt.rn.f32.s32 	%f337, %r123;
	add.f32 	%f467, %f467, %f337;
$L__BB0_30:
	setp.ge.u32 	%p64, %r9, %r15;
	setp.lt.s32 	%p65, %r22, 0;
	or.pred  	%p66, %p64, %p65;
	@%p66 bra 	$L__BB0_32;
	ld.shared.u8 	%r124, [%r7+2049];
	ld.shared.u8 	%r125, [%r7+1025];
	ld.shared.u8 	%r126, [%r7+1];
	ld.const.u32 	%r127, [mask+68];
	mul.lo.s32 	%r128, %r127, %r124;
	cvt.rn.f32.s32 	%f338, %r128;
	add.f32 	%f465, %f465, %f338;
	mul.lo.s32 	%r129, %r127, %r125;
	cvt.rn.f32.s32 	%f339, %r129;
	add.f32 	%f466, %f466, %f339;
	mul.lo.s32 	%r130, %r127, %r126;
	cvt.rn.f32.s32 	%f340, %r130;
	add.f32 	%f467, %f467, %f340;
$L__BB0_32:
	setp.ge.u32 	%p67, %r10, %r15;
	setp.lt.s32 	%p68, %r22, 0;
	or.pred  	%p69, %p67, %p68;
	@%p69 bra 	$L__BB0_34;
	ld.shared.u8 	%r131, [%r7+2050];
	ld.shared.u8 	%r132, [%r7+1026];
	ld.shared.u8 	%r133, [%r7+2];
	ld.const.u32 	%r134, [mask+88];
	mul.lo.s32 	%r135, %r134, %r131;
	cvt.rn.f32.s32 	%f341, %r135;
	add.f32 	%f465, %f465, %f341;
	mul.lo.s32 	%r136, %r134, %r132;
	cvt.rn.f32.s32 	%f342, %r136;
	add.f32 	%f466, %f466, %f342;
	mul.lo.s32 	%r137, %r134, %r133;
	cvt.rn.f32.s32 	%f343, %r137;
	add.f32 	%f467, %f467, %f343;
$L__BB0_34:
	add.s32 	%r12, %r22, 1;
	setp.ge.u32 	%p70, %r12, %r17;
	or.pred  	%p72, %p45, %p70;
	@%p72 bra 	$L__BB0_36;
	ld.shared.u8 	%r138, [%r7+2078];
	ld.shared.u8 	%r139, [%r7+1054];
	ld.shared.u8 	%r140, [%r7+30];
	ld.const.u32 	%r141, [mask+12];
	mul.lo.s32 	%r142, %r141, %r138;
	cvt.rn.f32.s32 	%f344, %r142;
	add.f32 	%f465, %f465, %f344;
	mul.lo.s32 	%r143, %r141, %r139;
	cvt.rn.f32.s32 	%f345, %r143;
	add.f32 	%f466, %f466, %f345;
	mul.lo.s32 	%r144, %r141, %r140;
	cvt.rn.f32.s32 	%f346, %r144;
	add.f32 	%f467, %f467, %f346;
$L__BB0_36:
	setp.ge.u32 	%p73, %r12, %r17;
	setp.ge.u32 	%p74, %r8, %r15;
	or.pred  	%p75, %p74, %p73;
	@%p75 bra 	$L__BB0_38;
	ld.shared.u8 	%r145, [%r7+2079];
	ld.shared.u8 	%r146, [%r7+1055];
	ld.shared.u8 	%r147, [%r7+31];
	ld.const.u32 	%r148, [mask+32];
	mul.lo.s32 	%r149, %r148, %r145;
	cvt.rn.f32.s32 	%f347, %r149;
	add.f32 	%f465, %f465, %f347;
	mul.lo.s32 	%r150, %r148, %r146;
	cvt.rn.f32.s32 	%f348, %r150;
	add.f32 	%f466, %f466, %f348;
	mul.lo.s32 	%r151, %r148, %r147;
	cvt.rn.f32.s32 	%f349, %r151;
	add.f32 	%f467, %f467, %f349;
$L__BB0_38:
	setp.ge.u32 	%p76, %r12, %r17;
	@%p76 bra 	$L__BB0_40;
	ld.shared.u8 	%r152, [%r7+2080];
	ld.shared.u8 	%r153, [%r7+1056];
	ld.shared.u8 	%r154, [%r7+32];
	ld.const.u32 	%r155, [mask+52];
	mul.lo.s32 	%r156, %r155, %r152;
	cvt.rn.f32.s32 	%f350, %r156;
	add.f32 	%f465, %f465, %f350;
	mul.lo.s32 	%r157, %r155, %r153;
	cvt.rn.f32.s32 	%f351, %r157;
	add.f32 	%f466, %f466, %f351;
	mul.lo.s32 	%r158, %r155, %r154;
	cvt.rn.f32.s32 	%f352, %r158;
	add.f32 	%f467, %f467, %f352;
$L__BB0_40:
	setp.ge.u32 	%p77, %r12, %r17;
	setp.ge.u32 	%p78, %r9, %r15;
	or.pred  	%p79, %p78, %p77;
	@%p79 bra 	$L__BB0_42;
	ld.shared.u8 	%r159, [%r7+2081];
	ld.shared.u8 	%r160, [%r7+1057];
	ld.shared.u8 	%r161, [%r7+33];
	ld.const.u32 	%r162, [mask+72];
	mul.lo.s32 	%r163, %r162, %r159;
	cvt.rn.f32.s32 	%f353, %r163;
	add.f32 	%f465, %f465, %f353;
	mul.lo.s32 	%r164, %r162, %r160;
	cvt.rn.f32.s32 	%f354, %r164;
	add.f32 	%f466, %f466, %f354;
	mul.lo.s32 	%r165, %r162, %r161;
	cvt.rn.f32.s32 	%f355, %r165;
	add.f32 	%f467, %f467, %f355;
$L__BB0_42:
	setp.ge.u32 	%p80, %r12, %r17;
	setp.ge.u32 	%p81, %r10, %r15;
	or.pred  	%p82, %p81, %p80;
	@%p82 bra 	$L__BB0_44;
	ld.shared.u8 	%r166, [%r7+2082];
	ld.shared.u8 	%r167, [%r7+1058];
	ld.shared.u8 	%r168, [%r7+34];
	ld.const.u32 	%r169, [mask+92];
	mul.lo.s32 	%r170, %r169, %r166;
	cvt.rn.f32.s32 	%f356, %r170;
	add.f32 	%f465, %f465, %f356;
	mul.lo.s32 	%r171, %r169, %r167;
	cvt.rn.f32.s32 	%f357, %r171;
	add.f32 	%f466, %f466, %f357;
	mul.lo.s32 	%r172, %r169, %r168;
	cvt.rn.f32.s32 	%f358, %r172;
	add.f32 	%f467, %f467, %f358;
$L__BB0_44:
	add.s32 	%r13, %r22, 2;
	setp.lt.u32 	%p83, %r13, %r17;
	and.pred  	%p4, %p2, %p83;
	not.pred 	%p84, %p4;
	@%p84 bra 	$L__BB0_46;
	ld.shared.u8 	%r173, [%r7+2110];
	ld.shared.u8 	%r174, [%r7+1086];
	ld.shared.u8 	%r175, [%r7+62];
	ld.const.u32 	%r176, [mask+16];
	mul.lo.s32 	%r177, %r176, %r173;
	cvt.rn.f32.s32 	%f359, %r177;
	add.f32 	%f465, %f465, %f359;
	mul.lo.s32 	%r178, %r176, %r174;
	cvt.rn.f32.s32 	%f360, %r178;
	add.f32 	%f466, %f466, %f360;
	mul.lo.s32 	%r179, %r176, %r175;
	cvt.rn.f32.s32 	%f361, %r179;
	add.f32 	%f467, %f467, %f361;
$L__BB0_46:
	setp.ge.u32 	%p85, %r13, %r17;
	setp.ge.u32 	%p86, %r8, %r15;
	or.pred  	%p87, %p86, %p85;
	@%p87 bra 	$L__BB0_48;
	ld.shared.u8 	%r180, [%r7+2111];
	ld.shared.u8 	%r181, [%r7+1087];
	ld.shared.u8 	%r182, [%r7+63];
	ld.const.u32 	%r183, [mask+36];
	mul.lo.s32 	%r184, %r183, %r180;
	cvt.rn.f32.s32 	%f362, %r184;
	add.f32 	%f465, %f465, %f362;
	mul.lo.s32 	%r185, %r183, %r181;
	cvt.rn.f32.s32 	%f363, %r185;
	add.f32 	%f466, %f466, %f363;
	mul.lo.s32 	%r186, %r183, %r182;
	cvt.rn.f32.s32 	%f364, %r186;
	add.f32 	%f467, %f467, %f364;
$L__BB0_48:
	setp.ge.u32 	%p88, %r13, %r17;
	@%p88 bra 	$L__BB0_50;
	ld.shared.u8 	%r187, [%r7+2112];
	ld.shared.u8 	%r188, [%r7+1088];
	ld.shared.u8 	%r189, [%r7+64];
	ld.const.u32 	%r190, [mask+56];
	mul.lo.s32 	%r191, %r190, %r187;
	cvt.rn.f32.s32 	%f365, %r191;
	add.f32 	%f465, %f465, %f365;
	mul.lo.s32 	%r192, %r190, %r188;
	cvt.rn.f32.s32 	%f366, %r192;
	add.f32 	%f466, %f466, %f366;
	mul.lo.s32 	%r193, %r190, %r189;
	cvt.rn.f32.s32 	%f367, %r193;
	add.f32 	%f467, %f467, %f367;
$L__BB0_50:
	setp.lt.u32 	%p89, %r13, %r17;
	setp.lt.u32 	%p90, %r9, %r15;
	and.pred  	%p5, %p90, %p89;
	not.pred 	%p91, %p5;
	@%p91 bra 	$L__BB0_52;
	ld.shared.u8 	%r194, [%r7+2113];
	ld.shared.u8 	%r195, [%r7+1089];
	ld.shared.u8 	%r196, [%r7+65];
	ld.const.u32 	%r197, [mask+76];
	mul.lo.s32 	%r198, %r197, %r194;
	cvt.rn.f32.s32 	%f368, %r198;
	add.f32 	%f465, %f465, %f368;
	mul.lo.s32 	%r199, %r197, %r195;
	cvt.rn.f32.s32 	%f369, %r199;
	add.f32 	%f466, %f466, %f369;
	mul.lo.s32 	%r200, %r197, %r196;
	cvt.rn.f32.s32 	%f370, %r200;
	add.f32 	%f467, %f467, %f370;
$L__BB0_52:
	setp.lt.u32 	%p92, %r13, %r17;
	setp.lt.u32 	%p93, %r10, %r15;
	and.pred  	%p6, %p93, %p92;
	not.pred 	%p94, %p6;
	@%p94 bra 	$L__BB0_54;
	ld.shared.u8 	%r201, [%r7+2114];
	ld.shared.u8 	%r202, [%r7+1090];
	ld.shared.u8 	%r203, [%r7+66];
	ld.const.u32 	%r204, [mask+96];
	mul.lo.s32 	%r205, %r204, %r201;
	cvt.rn.f32.s32 	%f371, %r205;
	add.f32 	%f465, %f465, %f371;
	mul.lo.s32 	%r206, %r204, %r202;
	cvt.rn.f32.s32 	%f372, %r206;
	add.f32 	%f466, %f466, %f372;
	mul.lo.s32 	%r207, %r204, %r203;
	cvt.rn.f32.s32 	%f373, %r207;
	add.f32 	%f467, %f467, %f373;
$L__BB0_54:
	setp.gt.u32 	%p95, %r3, 1;
	add.s32 	%r208, %r3, -2;
	setp.lt.u32 	%p96, %r208, %r15;
	and.pred  	%p97, %p95, %p96;
	and.pred  	%p98, %p97, %p1;
	mov.f32 	%f540, 0f00000000;
	not.pred 	%p99, %p98;
	mov.f32 	%f541, %f540;
	mov.f32 	%f542, %f540;
	@%p99 bra 	$L__BB0_56;
	ld.shared.u8 	%r209, [%r7+1982];
	ld.shared.u8 	%r210, [%r7+958];
	ld.shared.u8 	%r211, [%r7+-66];
	ld.const.u32 	%r212, [mask+100];
	mul.lo.s32 	%r213, %r212, %r209;
	cvt.rn.f32.s32 	%f540, %r213;
	mul.lo.s32 	%r214, %r212, %r210;
	cvt.rn.f32.s32 	%f541, %r214;
	mul.lo.s32 	%r215, %r212, %r211;
	cvt.rn.f32.s32 	%f542, %r215;
$L__BB0_56:
	add.s32 	%r216, %r3, -1;
	setp.ge.u32 	%p100, %r216, %r15;
	not.pred 	%p101, %p1;
	or.pred  	%p102, %p100, %p101;
	@%p102 bra 	$L__BB0_58;
	ld.shared.u8 	%r217, [%r7+1983];
	ld.shared.u8 	%r218, [%r7+959];
	ld.shared.u8 	%r219, [%r7+-65];
	ld.const.u32 	%r220, [mask+120];
	mul.lo.s32 	%r221, %r220, %r217;
	cvt.rn.f32.s32 	%f375, %r221;
	add.f32 	%f540, %f540, %f375;
	mul.lo.s32 	%r222, %r220, %r218;
	cvt.rn.f32.s32 	%f376, %r222;
	add.f32 	%f541, %f541, %f376;
	mul.lo.s32 	%r223, %r220, %r219;
	cvt.rn.f32.s32 	%f377, %r223;
	add.f32 	%f542, %f542, %f377;
$L__BB0_58:
	@%p101 bra 	$L__BB0_60;
	ld.shared.u8 	%r224, [%r7+1984];
	ld.shared.u8 	%r225, [%r7+960];
	ld.shared.u8 	%r226, [%r7+-64];
	ld.const.u32 	%r227, [mask+140];
	mul.lo.s32 	%r228, %r227, %r224;
	cvt.rn.f32.s32 	%f378, %r228;
	add.f32 	%f540, %f540, %f378;
	mul.lo.s32 	%r229, %r227, %r225;
	cvt.rn.f32.s32 	%f379, %r229;
	add.f32 	%f541, %f541, %f379;
	mul.lo.s32 	%r230, %r227, %r226;
	cvt.rn.f32.s32 	%f380, %r230;
	add.f32 	%f542, %f542, %f380;
$L__BB0_60:
	@%p40 bra 	$L__BB0_62;
	ld.shared.u8 	%r231, [%r7+1985];
	ld.shared.u8 	%r232, [%r7+961];
	ld.shared.u8 	%r233, [%r7+-63];
	ld.const.u32 	%r234, [mask+160];
	mul.lo.s32 	%r235, %r234, %r231;
	cvt.rn.f32.s32 	%f381, %r235;
	add.f32 	%f540, %f540, %f381;
	mul.lo.s32 	%r236, %r234, %r232;
	cvt.rn.f32.s32 	%f382, %r236;
	add.f32 	%f541, %f541, %f382;
	mul.lo.s32 	%r237, %r234, %r233;
	cvt.rn.f32.s32 	%f383, %r237;
	add.f32 	%f542, %f542, %f383;
$L__BB0_62:
	add.s32 	%r238, %r3, 2;
	setp.ge.u32 	%p105, %r238, %r15;
	setp.gt.u32 	%p106, %r22, 1;
	add.s32 	%r239, %r22, -2;
	setp.lt.u32 	%p107, %r239, %r17;
	and.pred  	%p108, %p106, %p107;
	not.pred 	%p110, %p108;
	or.pred  	%p111, %p105, %p110;
	@%p111 bra 	$L__BB0_64;
	ld.shared.u8 	%r240, [%r7+1986];
	ld.shared.u8 	%r241, [%r7+962];
	ld.shared.u8 	%r242, [%r7+-62];
	ld.const.u32 	%r243, [mask+180];
	mul.lo.s32 	%r244, %r243, %r240;
	cvt.rn.f32.s32 	%f384, %r244;
	add.f32 	%f540, %f540, %f384;
	mul.lo.s32 	%r245, %r243, %r241;
	cvt.rn.f32.s32 	%f385, %r245;
	add.f32 	%f541, %f541, %f385;
	mul.lo.s32 	%r246, %r243, %r242;
	cvt.rn.f32.s32 	%f386, %r246;
	add.f32 	%f542, %f542, %f386;
$L__BB0_64:
	setp.lt.u32 	%p112, %r3, 2;
	add.s32 	%r247, %r3, -2;
	setp.ge.u32 	%p113, %r247, %r15;
	setp.ge.u32 	%p114, %r11, %r17;
	or.pred  	%p115, %p113, %p114;
	or.pred  	%p116, %p115, %p112;
	@%p116 bra 	$L__BB0_66;
	ld.shared.u8 	%r248, [%r7+2014];
	ld.shared.u8 	%r249, [%r7+990];
	ld.shared.u8 	%r250, [%r7+-34];
	ld.const.u32 	%r251, [mask+104];
	mul.lo.s32 	%r252, %r251, %r248;
	cvt.rn.f32.s32 	%f387, %r252;
	add.f32 	%f540, %f540, %f387;
	mul.lo.s32 	%r253, %r251, %r249;
	cvt.rn.f32.s32 	%f388, %r253;
	add.f32 	%f541, %f541, %f388;
	mul.lo.s32 	%r254, %r251, %r250;
	cvt.rn.f32.s32 	%f389, %r254;
	add.f32 	%f542, %f542, %f389;
$L__BB0_66:
	setp.ge.u32 	%p117, %r216, %r15;
	setp.ge.u32 	%p118, %r11, %r17;
	or.pred  	%p119, %p117, %p118;
	@%p119 bra 	$L__BB0_68;
	ld.shared.u8 	%r256, [%r7+2015];
	ld.shared.u8 	%r257, [%r7+991];
	ld.shared.u8 	%r258, [%r7+-33];
	ld.const.u32 	%r259, [mask+124];
	mul.lo.s32 	%r260, %r259, %r256;
	cvt.rn.f32.s32 	%f390, %r260;
	add.f32 	%f540, %f540, %f390;
	mul.lo.s32 	%r261, %r259, %r257;
	cvt.rn.f32.s32 	%f391, %r261;
	add.f32 	%f541, %f541, %f391;
	mul.lo.s32 	%r262, %r259, %r258;
	cvt.rn.f32.s32 	%f392, %r262;
	add.f32 	%f542, %f542, %f392;
$L__BB0_68:
	setp.ge.u32 	%p120, %r11, %r17;
	@%p120 bra 	$L__BB0_70;
	ld.shared.u8 	%r263, [%r7+2016];
	ld.shared.u8 	%r264, [%r7+992];
	ld.shared.u8 	%r265, [%r7+-32];
	ld.const.u32 	%r266, [mask+144];
	mul.lo.s32 	%r267, %r266, %r263;
	cvt.rn.f32.s32 	%f393, %r267;
	add.f32 	%f540, %f540, %f393;
	mul.lo.s32 	%r268, %r266, %r264;
	cvt.rn.f32.s32 	%f394, %r268;
	add.f32 	%f541, %f541, %f394;
	mul.lo.s32 	%r269, %r266, %r265;
	cvt.rn.f32.s32 	%f395, %r269;
	add.f32 	%f542, %f542, %f395;
$L__BB0_70:
	add.s32 	%r270, %r3, 1;
	setp.ge.u32 	%p121, %r270, %r15;
	add.s32 	%r271, %r22, -1;
	setp.ge.u32 	%p122, %r271, %r17;
	or.pred  	%p123, %p121, %p122;
	@%p123 bra 	$L__BB0_72;
	ld.shared.u8 	%r272, [%r7+2017];
	ld.shared.u8 	%r273, [%r7+993];
	ld.shared.u8 	%r274, [%r7+-31];
	ld.const.u32 	%r275, [mask+164];
	mul.lo.s32 	%r276, %r275, %r272;
	cvt.rn.f32.s32 	%f396, %r276;
	add.f32 	%f540, %f540, %f396;
	mul.lo.s32 	%r277, %r275, %r273;
	cvt.rn.f32.s32 	%f397, %r277;
	add.f32 	%f541, %f541, %f397;
	mul.lo.s32 	%r278, %r275, %r274;
	cvt.rn.f32.s32 	%f398, %r278;
	add.f32 	%f542, %f542, %f398;
$L__BB0_72:
	setp.ge.u32 	%p124, %r238, %r15;
	setp.ge.u32 	%p125, %r271, %r17;
	or.pred  	%p126, %p124, %p125;
	@%p126 bra 	$L__BB0_74;
	ld.shared.u8 	%r281, [%r7+2018];
	ld.shared.u8 	%r282, [%r7+994];
	ld.shared.u8 	%r283, [%r7+-30];
	ld.const.u32 	%r284, [mask+184];
	mul.lo.s32 	%r285, %r284, %r281;
	cvt.rn.f32.s32 	%f399, %r285;
	add.f32 	%f540, %f540, %f399;
	mul.lo.s32 	%r286, %r284, %r282;
	cvt.rn.f32.s32 	%f400, %r286;
	add.f32 	%f541, %f541, %f400;
	mul.lo.s32 	%r287, %r284, %r283;
	cvt.rn.f32.s32 	%f401, %r287;
	add.f32 	%f542, %f542, %f401;
$L__BB0_74:
	setp.lt.u32 	%p127, %r3, 2;
	setp.ge.u32 	%p128, %r247, %r15;
	or.pred  	%p129, %p127, %p128;
	setp.lt.s32 	%p130, %r22, 0;
	or.pred  	%p131, %p129, %p130;
	@%p131 bra 	$L__BB0_76;
	ld.shared.u8 	%r289, [%r7+2046];
	ld.shared.u8 	%r290, [%r7+1022];
	ld.shared.u8 	%r291, [%r7+-2];
	ld.const.u32 	%r292, [mask+108];
	mul.lo.s32 	%r293, %r292, %r289;
	cvt.rn.f32.s32 	%f402, %r293;
	add.f32 	%f540, %f540, %f402;
	mul.lo.s32 	%r294, %r292, %r290;
	cvt.rn.f32.s32 	%f403, %r294;
	add.f32 	%f541, %f541, %f403;
	mul.lo.s32 	%r295, %r292, %r291;
	cvt.rn.f32.s32 	%f404, %r295;
	add.f32 	%f542, %f542, %f404;
$L__BB0_76:
	setp.ge.u32 	%p132, %r216, %r15;
	setp.lt.s32 	%p133, %r22, 0;
	or.pred  	%p134, %p132, %p133;
	@%p134 bra 	$L__BB0_78;
	ld.shared.u8 	%r297, [%r7+2047];
	ld.shared.u8 	%r298, [%r7+1023];
	ld.shared.u8 	%r299, [%r7+-1];
	ld.const.u32 	%r300, [mask+128];
	mul.lo.s32 	%r301, %r300, %r297;
	cvt.rn.f32.s32 	%f405, %r301;
	add.f32 	%f540, %f540, %f405;
	mul.lo.s32 	%r302, %r300, %r298;
	cvt.rn.f32.s32 	%f406, %r302;
	add.f32 	%f541, %f541, %f406;
	mul.lo.s32 	%r303, %r300, %r299;
	cvt.rn.f32.s32 	%f407, %r303;
	add.f32 	%f542, %f542, %f407;
$L__BB0_78:
	setp.lt.s32 	%p135, %r22, 0;
	@%p135 bra 	$L__BB0_80;
	ld.shared.u8 	%r304, [%r7+2048];
	ld.shared.u8 	%r305, [%r7+1024];
	ld.shared.u8 	%r306, [%r7];
	ld.const.u32 	%r307, [mask+148];
	mul.lo.s32 	%r308, %r307, %r304;
	cvt.rn.f32.s32 	%f408, %r308;
	add.f32 	%f540, %f540, %f408;
	mul.lo.s32 	%r309, %r307, %r305;
	cvt.rn.f32.s32 	%f409, %r309;
	add.f32 	%f541, %f541, %f409;
	mul.lo.s32 	%r310, %r307, %r306;
	cvt.rn.f32.s32 	%f410, %r310;
	add.f32 	%f542, %f542, %f410;
$L__BB0_80:
	setp.ge.u32 	%p136, %r270, %r15;
	setp.lt.s32 	%p137, %r22, 0;
	or.pred  	%p138, %p136, %p137;
	@%p138 bra 	$L__BB0_82;
	ld.shared.u8 	%r312, [%r7+2049];
	ld.shared.u8 	%r313, [%r7+1025];
	ld.shared.u8 	%r314, [%r7+1];
	ld.const.u32 	%r315, [mask+168];
	mul.lo.s32 	%r316, %r315, %r312;
	cvt.rn.f32.s32 	%f411, %r316;
	add.f32 	%f540, %f540, %f411;
	mul.lo.s32 	%r317, %r315, %r313;
	cvt.rn.f32.s32 	%f412, %r317;
	add.f32 	%f541, %f541, %f412;
	mul.lo.s32 	%r318, %r315, %r314;
	cvt.rn.f32.s32 	%f413, %r318;
	add.f32 	%f542, %f542, %f413;
$L__BB0_82:
	setp.ge.u32 	%p139, %r238, %r15;
	setp.lt.s32 	%p140, %r22, 0;
	or.pred  	%p141, %p139, %p140;
	@%p141 bra 	$L__BB0_84;
	ld.shared.u8 	%r320, [%r7+2050];
	ld.shared.u8 	%r321, [%r7+1026];
	ld.shared.u8 	%r322, [%r7+2];
	ld.const.u32 	%r323, [mask+188];
	mul.lo.s32 	%r324, %r323, %r320;
	cvt.rn.f32.s32 	%f414, %r324;
	add.f32 	%f540, %f540, %f414;
	mul.lo.s32 	%r325, %r323, %r321;
	cvt.rn.f32.s32 	%f415, %r325;
	add.f32 	%f541, %f541, %f415;
	mul.lo.s32 	%r326, %r323, %r322;
	cvt.rn.f32.s32 	%f416, %r326;
	add.f32 	%f542, %f542, %f416;
$L__BB0_84:
	setp.lt.u32 	%p142, %r3, 2;
	setp.ge.u32 	%p143, %r247, %r15;
	setp.ge.u32 	%p144, %r12, %r17;
	or.pred  	%p145, %p143, %p144;
	or.pred  	%p146, %p145, %p142;
	@%p146 bra 	$L__BB0_86;
	ld.shared.u8 	%r328, [%r7+2078];
	ld.shared.u8 	%r329, [%r7+1054];
	ld.shared.u8 	%r330, [%r7+30];
	ld.const.u32 	%r331, [mask+112];
	mul.lo.s32 	%r332, %r331, %r328;
	cvt.rn.f32.s32 	%f417, %r332;
	add.f32 	%f540, %f540, %f417;
	mul.lo.s32 	%r333, %r331, %r329;
	cvt.rn.f32.s32 	%f418, %r333;
	add.f32 	%f541, %f541, %f418;
	mul.lo.s32 	%r334, %r331, %r330;
	cvt.rn.f32.s32 	%f419, %r334;
	add.f32 	%f542, %f542, %f419;
$L__BB0_86:
	setp.ge.u32 	%p147, %r216, %r15;
	setp.ge.u32 	%p148, %r12, %r17;
	or.pred  	%p149, %p147, %p148;
	@%p149 bra 	$L__BB0_88;
	ld.shared.u8 	%r336, [%r7+2079];
	ld.shared.u8 	%r337, [%r7+1055];
	ld.shared.u8 	%r338, [%r7+31];
	ld.const.u32 	%r339, [mask+132];
	mul.lo.s32 	%r340, %r339, %r336;
	cvt.rn.f32.s32 	%f420, %r340;
	add.f32 	%f540, %f540, %f420;
	mul.lo.s32 	%r341, %r339, %r337;
	cvt.rn.f32.s32 	%f421, %r341;
	add.f32 	%f541, %f541, %f421;
	mul.lo.s32 	%r342, %r339, %r338;
	cvt.rn.f32.s32 	%f422, %r342;
	add.f32 	%f542, %f542, %f422;
$L__BB0_88:
	setp.ge.u32 	%p150, %r12, %r17;
	@%p150 bra 	$L__BB0_90;
	ld.shared.u8 	%r343, [%r7+2080];
	ld.shared.u8 	%r344, [%r7+1056];
	ld.shared.u8 	%r345, [%r7+32];
	ld.const.u32 	%r346, [mask+152];
	mul.lo.s32 	%r347, %r346, %r343;
	cvt.rn.f32.s32 	%f423, %r347;
	add.f32 	%f540, %f540, %f423;
	mul.lo.s32 	%r348, %r346, %r344;
	cvt.rn.f32.s32 	%f424, %r348;
	add.f32 	%f541, %f541, %f424;
	mul.lo.s32 	%r349, %r346, %r345;
	cvt.rn.f32.s32 	%f425, %r349;
	add.f32 	%f542, %f542, %f425;
$L__BB0_90:
	setp.ge.u32 	%p151, %r270, %r15;
	add.s32 	%r351, %r22, 1;
	setp.ge.u32 	%p152, %r351, %r17;
	or.pred  	%p153, %p151, %p152;
	@%p153 bra 	$L__BB0_92;
	ld.shared.u8 	%r352, [%r7+2081];
	ld.shared.u8 	%r353, [%r7+1057];
	ld.shared.u8 	%r354, [%r7+33];
	ld.const.u32 	%r355, [mask+172];
	mul.lo.s32 	%r356, %r355, %r352;
	cvt.rn.f32.s32 	%f426, %r356;
	add.f32 	%f540, %f540, %f426;
	mul.lo.s32 	%r357, %r355, %r353;
	cvt.rn.f32.s32 	%f427, %r357;
	add.f32 	%f541, %f541, %f427;
	mul.lo.s32 	%r358, %r355, %r354;
	cvt.rn.f32.s32 	%f428, %r358;
	add.f32 	%f542, %f542, %f428;
$L__BB0_92:
	setp.ge.u32 	%p154, %r238, %r15;
	setp.ge.u32 	%p155, %r351, %r17;
	or.pred  	%p156, %p154, %p155;
	@%p156 bra 	$L__BB0_94;
	ld.shared.u8 	%r361, [%r7+2082];
	ld.shared.u8 	%r362, [%r7+1058];
	ld.shared.u8 	%r363, [%r7+34];
	ld.const.u32 	%r364, [mask+192];
	mul.lo.s32 	%r365, %r364, %r361;
	cvt.rn.f32.s32 	%f429, %r365;
	add.f32 	%f540, %f540, %f429;
	mul.lo.s32 	%r366, %r364, %r362;
	cvt.rn.f32.s32 	%f430, %r366;
	add.f32 	%f541, %f541, %f430;
	mul.lo.s32 	%r367, %r364, %r363;
	cvt.rn.f32.s32 	%f431, %r367;
	add.f32 	%f542, %f542, %f431;
$L__BB0_94:
	@%p84 bra 	$L__BB0_96;
	ld.shared.u8 	%r368, [%r7+2110];
	ld.shared.u8 	%r369, [%r7+1086];
	ld.shared.u8 	%r370, [%r7+62];
	ld.const.u32 	%r371, [mask+116];
	mul.lo.s32 	%r372, %r371, %r368;
	cvt.rn.f32.s32 	%f432, %r372;
	add.f32 	%f540, %f540, %f432;
	mul.lo.s32 	%r373, %r371, %r369;
	cvt.rn.f32.s32 	%f433, %r373;
	add.f32 	%f541, %f541, %f433;
	mul.lo.s32 	%r374, %r371, %r370;
	cvt.rn.f32.s32 	%f434, %r374;
	add.f32 	%f542, %f542, %f434;
$L__BB0_96:
	setp.ge.u32 	%p158, %r216, %r15;
	setp.ge.u32 	%p159, %r13, %r17;
	or.pred  	%p160, %p158, %p159;
	@%p160 bra 	$L__BB0_98;
	ld.shared.u8 	%r376, [%r7+2111];
	ld.shared.u8 	%r377, [%r7+1087];
	ld.shared.u8 	%r378, [%r7+63];
	ld.const.u32 	%r379, [mask+136];
	mul.lo.s32 	%r380, %r379, %r376;
	cvt.rn.f32.s32 	%f435, %r380;
	add.f32 	%f540, %f540, %f435;
	mul.lo.s32 	%r381, %r379, %r377;
	cvt.rn.f32.s32 	%f436, %r381;
	add.f32 	%f541, %f541, %f436;
	mul.lo.s32 	%r382, %r379, %r378;
	cvt.rn.f32.s32 	%f437, %r382;
	add.f32 	%f542, %f542, %f437;
$L__BB0_98:
	setp.ge.u32 	%p161, %r13, %r17;
	@%p161 bra 	$L__BB0_100;
	ld.shared.u8 	%r383, [%r7+2112];
	ld.shared.u8 	%r384, [%r7+1088];
	ld.shared.u8 	%r385, [%r7+64];
	ld.const.u32 	%r386, [mask+156];
	mul.lo.s32 	%r387, %r386, %r383;
	cvt.rn.f32.s32 	%f438, %r387;
	add.f32 	%f540, %f540, %f438;
	mul.lo.s32 	%r388, %r386, %r384;
	cvt.rn.f32.s32 	%f439, %r388;
	add.f32 	%f541, %f541, %f439;
	mul.lo.s32 	%r389, %r386, %r385;
	cvt.rn.f32.s32 	%f440, %r389;
	add.f32 	%f542, %f542, %f440;
$L__BB0_100:
	@%p91 bra 	$L__BB0_102;
	ld.shared.u8 	%r390, [%r7+2113];
	ld.shared.u8 	%r391, [%r7+1089];
	ld.shared.u8 	%r392, [%r7+65];
	ld.const.u32 	%r393, [mask+176];
	mul.lo.s32 	%r394, %r393, %r390;
	cvt.rn.f32.s32 	%f441, %r394;
	add.f32 	%f540, %f540, %f441;
	mul.lo.s32 	%r395, %r393, %r391;
	cvt.rn.f32.s32 	%f442, %r395;
	add.f32 	%f541, %f541, %f442;
	mul.lo.s32 	%r396, %r393, %r392;
	cvt.rn.f32.s32 	%f443, %r396;
	add.f32 	%f542, %f542, %f443;
$L__BB0_102:
	@%p94 bra 	$L__BB0_104;
	ld.shared.u8 	%r397, [%r7+2114];
	ld.shared.u8 	%r398, [%r7+1090];
	ld.shared.u8 	%r399, [%r7+66];
	ld.const.u32 	%r400, [mask+196];
	mul.lo.s32 	%r401, %r400, %r397;
	cvt.rn.f32.s32 	%f444, %r401;
	add.f32 	%f540, %f540, %f444;
	mul.lo.s32 	%r402, %r400, %r398;
	cvt.rn.f32.s32 	%f445, %r402;
	add.f32 	%f541, %f541, %f445;
	mul.lo.s32 	%r403, %r400, %r399;
	cvt.rn.f32.s32 	%f446, %r403;
	add.f32 	%f542, %f542, %f446;
$L__BB0_104:
	cvta.to.global.u64 	%rd6, %rd2;
	fma.rn.f32 	%f447, %f465, %f465, 0f00000000;
	fma.rn.f32 	%f448, %f466, %f466, 0f00000000;
	fma.rn.f32 	%f449, %f467, %f467, 0f00000000;
	fma.rn.f32 	%f450, %f540, %f540, %f447;
	fma.rn.f32 	%f451, %f541, %f541, %f448;
	fma.rn.f32 	%f452, %f542, %f542, %f449;
	sqrt.rn.f32 	%f453, %f450;
	mul.f32 	%f454, %f453, 0f3E000000;
	sqrt.rn.f32 	%f455, %f451;
	mul.f32 	%f456, %f455, 0f3E000000;
	sqrt.rn.f32 	%f457, %f452;
	mul.f32 	%f458, %f457, 0f3E000000;
	setp.gt.f32 	%p164, %f454, 0f437F0000;
	selp.f32 	%f459, 0f437F0000, %f454, %p164;
	cvt.rzi.u32.f32 	%r404, %f459;
	setp.gt.f32 	%p165, %f456, 0f437F0000;
	selp.f32 	%f460, 0f437F0000, %f456, %p165;
	cvt.rzi.u32.f32 	%r405, %f460;
	setp.gt.f32 	%p166, %f458, 0f437F0000;
	selp.f32 	%f461, 0f437F0000, %f458, %p166;
	cvt.rzi.u32.f32 	%r406, %f461;
	mad.lo.s32 	%r407, %r15, %r22, %r3;
	mul.lo.s32 	%r408, %r407, %r16;
	add.s32 	%r409, %r408, 2;
	cvt.u64.u32 	%rd7, %r409;
	add.s64 	%rd8, %rd6, %rd7;
	st.global.u8 	[%rd8], %r404;
	add.s32 	%r410, %r408, 1;
	cvt.u64.u32 	%rd9, %r410;
	add.s64 	%rd10, %rd6, %rd9;
	st.global.u8 	[%rd10], %r405;
	cvt.u64.u32 	%rd11, %r408;
	add.s64 	%rd12, %rd6, %rd11;
	st.global.u8 	[%rd12], %r406;
$L__BB0_105:
	ret;

}


// ===== COMPILED SASS (sm_100) =====

	.target	sm_100

	.elftype	@"ET_EXEC"


//--------------------- .note.nv.tkinfo           --------------------------
	.section	.note.nv.tkinfo,"",@"SHT_NOTE"
	.sectionflags	@"SHF_NOTE_NV_TKINFO"
	.tkinfo
        /*0018*/ 	.word	0x00000002
        /*0030*/ 	.string	""
        /*0030*/ 	.string	"ptxas"
        /*0030*/ 	.string	"Cuda compilation tools, release 13.0, V13.0.88"
        /*0030*/ 	.string	"Build cuda_13.0.r13.0/compiler.36424714_0"
        /*0030*/ 	.string	"-arch sm_100 -m 64 "



//--------------------- .note.nv.cuinfo           --------------------------
	.section	.note.nv.cuinfo,"",@"SHT_NOTE"
	.sectionflags	@"SHF_NOTE_NV_CUINFO"
        /*0018*/ 	.short	0x0002
        /*001a*/ 	.short	0x0064
        /*001c*/ 	.short	0x0082
	.zero		2


//--------------------- .nv.info                  --------------------------
	.section	.nv.info,"",@"SHT_CUDA_INFO"
	.align	4


	//----- nvinfo : EIATTR_REGCOUNT
	.align		4
        /*0000*/ 	.byte	0x04, 0x2f
        /*0002*/ 	.short	(.L_2 - .L_1)
	.align		4
.L_1:
        /*0004*/ 	.word	index@(_Z5sobelPhS_jjj)
        /*0008*/ 	.word	0x0000001f


	//----- nvinfo : EIATTR_FRAME_SIZE
	.align		4
.L_2:
        /*000c*/ 	.byte	0x04, 0x11
        /*000e*/ 	.short	(.L_4 - .L_3)
	.align		4
.L_3:
        /*0010*/ 	.word	index@($__internal_0_$__cuda_sm20_sqrt_rn_f32_slowpath)
        /*0014*/ 	.word	0x00000000


	//----- nvinfo : EIATTR_FRAME_SIZE
	.align		4
.L_4:
        /*0018*/ 	.byte	0x04, 0x11
        /*001a*/ 	.short	(.L_6 - .L_5)
	.align		4
.L_5:
        /*001c*/ 	.word	index@(_Z5sobelPhS_jjj)
        /*0020*/ 	.word	0x00000000


	//----- nvinfo : EIATTR_MIN_STACK_SIZE
	.align		4
.L_6:
        /*0024*/ 	.byte	0x04, 0x12
        /*0026*/ 	.short	(.L_8 - .L_7)
	.align		4
.L_7:
        /*0028*/ 	.word	index@(_Z5sobelPhS_jjj)
        /*002c*/ 	.word	0x00000000
.L_8:


//--------------------- .nv.compat                --------------------------
	.section	.nv.compat,"",@"SHT_CUDA_COMPAT_INFO"
	.align	4
        /*0000*/ 	.byte	0x02, 0x09, 0x00, 0x00, 0x02, 0x02, 0x01, 0x00, 0x02, 0x05, 0x05, 0x00, 0x03, 0x07, 0x01, 0x01
        /*0010*/ 	.byte	0x02, 0x03, 0x00, 0x00, 0x02, 0x06, 0x01, 0x00, 0x04, 0x0b, 0x08, 0x00, 0x01, 0x00, 0x00, 0x00
        /*0020*/ 	.byte	0x00, 0x00, 0x00, 0x00


//--------------------- .nv.info._Z5sobelPhS_jjj  --------------------------
	.section	.nv.info._Z5sobelPhS_jjj,"",@"SHT_CUDA_INFO"
	.sectionflags	@""
	.align	4


	//----- nvinfo : EIATTR_CUDA_API_VERSION
	.align		4
        /*0000*/ 	.byte	0x04, 0x37
        /*0002*/ 	.short	(.L_10 - .L_9)
.L_9:
        /*0004*/ 	.word	0x00000082


	//----- nvinfo : EIATTR_KPARAM_INFO
	.align		4
.L_10:
        /*0008*/ 	.byte	0x04, 0x17
        /*000a*/ 	.short	(.L_12 - .L_11)
.L_11:
        /*000c*/ 	.word	0x00000000
        /*0010*/ 	.short	0x0004
        /*0012*/ 	.short	0x0018
        /*0014*/ 	.byte	0x00, 0xf0, 0x11, 0x00


	//----- nvinfo : EIATTR_KPARAM_INFO
	.align		4
.L_12:
        /*0018*/ 	.byte	0x04, 0x17
        /*001a*/ 	.short	(.L_14 - .L_13)
.L_13:
        /*001c*/ 	.word	0x00000000
        /*0020*/ 	.short	0x0003
        /*0022*/ 	.short	0x0014
        /*0024*/ 	.byte	0x00, 0xf0, 0x11, 0x00


	//----- nvinfo : EIATTR_KPARAM_INFO
	.align		4
.L_14:
        /*0028*/ 	.byte	0x04, 0x17
        /*002a*/ 	.short	(.L_16 - .L_15)
.L_15:
        /*002c*/ 	.word	0x00000000
        /*0030*/ 	.short	0x0002
        /*0032*/ 	.short	0x0010
        /*0034*/ 	.byte	0x00, 0xf0, 0x11, 0x00


	//----- nvinfo : EIATTR_KPARAM_INFO
	.align		4
.L_16:
        /*0038*/ 	.byte	0x04, 0x17
        /*003a*/ 	.short	(.L_18 - .L_17)
.L_17:
        /*003c*/ 	.word	0x00000000
        /*0040*/ 	.short	0x0001
        /*0042*/ 	.short	0x0008
        /*0044*/ 	.byte	0x00, 0xf5, 0x21, 0x00


	//----- nvinfo : EIATTR_KPARAM_INFO
	.align		4
.L_18:
        /*0048*/ 	.byte	0x04, 0x17
        /*004a*/ 	.short	(.L_20 - .L_19)
.L_19:
        /*004c*/ 	.word	0x00000000
        /*0050*/ 	.short	0x0000
        /*0052*/ 	.short	0x0000
        /*0054*/ 	.byte	0x00, 0xf5, 0x21, 0x00


	//----- nvinfo : EIATTR_SPARSE_MMA_MASK
	.align		4
.L_20:
        /*0058*/ 	.byte	0x03, 0x50
        /*005a*/ 	.short	0x0000


	//----- nvinfo : EIATTR_MAXREG_COUNT
	.align		4
        /*005c*/ 	.byte	0x03, 0x1b
        /*005e*/ 	.short	0x00ff


	//----- nvinfo : EIATTR_NUM_BARRIERS
	.align		4
        /*0060*/ 	.byte	0x02, 0x4c
        /*0062*/ 	.byte	0x01
	.zero		1


	//----- nvinfo : EIATTR_MERCURY_ISA_VERSION
	.align		4
        /*0064*/ 	.byte	0x03, 0x5f
        /*0066*/ 	.short	0x0101


	//----- nvinfo : EIATTR_VRC_CTA_INIT_COUNT
	.align		4
        /*0068*/ 	.byte	0x02, 0x4a
	.zero		1
	.zero		1


	//----- nvinfo : EIATTR_EXIT_INSTR_OFFSETS
	.align		4
        /*006c*/ 	.byte	0x04, 0x1c
        /*006e*/ 	.short	(.L_22 - .L_21)


	//   ....[0]....
.L_21:
        /*0070*/ 	.word	0x00000280


	//   ....[1]....
        /*0074*/ 	.word	0x000002e0


	//   ....[2]....
        /*0078*/ 	.word	0x00003e50


	//----- nvinfo : EIATTR_CRS_STACK_SIZE
	.align		4
.L_22:
        /*007c*/ 	.byte	0x04, 0x1e
        /*007e*/ 	.short	(.L_24 - .L_23)
.L_23:
        /*0080*/ 	.word	0x00000000


	//----- nvinfo : EIATTR_CBANK_PARAM_SIZE
	.align		4
.L_24:
        /*0084*/ 	.byte	0x03, 0x19
        /*0086*/ 	.short	0x001c


	//----- nvinfo : EIATTR_PARAM_CBANK
	.align		4
        /*0088*/ 	.byte	0x04, 0x0a
        /*008a*/ 	.short	(.L_26 - .L_25)
	.align		4
.L_25:
        /*008c*/ 	.word	index@(.nv.constant0._Z5sobelPhS_jjj)
        /*0090*/ 	.short	0x0380
        /*0092*/ 	.short	0x001c


	//----- nvinfo : EIATTR_SW_WAR
	.align		4
.L_26:
        /*0094*/ 	.byte	0x04, 0x36
        /*0096*/ 	.short	(.L_28 - .L_27)
.L_27:
        /*0098*/ 	.word	0x00000008
.L_28:


//--------------------- .nv.callgraph             --------------------------
	.section	.nv.callgraph,"",@"SHT_CUDA_CALLGRAPH"
	.align	4
	.sectionentsize	8
	.align		4
        /*0000*/ 	.word	0x00000000
	.align		4
        /*0004*/ 	.word	0xffffffff
	.align		4
        /*0008*/ 	.word	0x00000000
	.align		4
        /*000c*/ 	.word	0xfffffffe
	.align		4
        /*0010*/ 	.word	0x00000000
	.align		4
        /*0014*/ 	.word	0xfffffffd
	.align		4
        /*0018*/ 	.word	0x00000000
	.align		4
        /*001c*/ 	.word	0xfffffffc


//--------------------- .nv.constant3             --------------------------
	.section	.nv.constant3,"a",@progbits
	.align	4
.nv.constant3:
	.type		mask,@object
	.size		mask,(.L_0 - mask)
mask:
        /*0000*/ 	.byte	0xff, 0xff, 0xff, 0xff, 0xfc, 0xff, 0xff, 0xff, 0xfa, 0xff, 0xff, 0xff, 0xfc, 0xff, 0xff, 0xff
        /* <DEDUP_REMOVED lines=11> */
        /*00c0*/ 	.byte	0x02, 0x00, 0x00, 0x00, 0x01, 0x00, 0x00, 0x00
.L_0:


//--------------------- .text._Z5sobelPhS_jjj     --------------------------
	.section	.text._Z5sobelPhS_jjj,"ax",@progbits
	.align	128
        .global         _Z5sobelPhS_jjj
        .type           _Z5sobelPhS_jjj,@function
        .size           _Z5sobelPhS_jjj,(.L_x_111 - _Z5sobelPhS_jjj)
        .other          _Z5sobelPhS_jjj,@"STO_CUDA_ENTRY STV_DEFAULT"
_Z5sobelPhS_jjj:
.text._Z5sobelPhS_jjj:
[----:B------:R-:W-:Y:S01]  /*0000*/  LDC R1, c[0x0][0x37c] ;  /* 0x0000df00ff017b82 */ /* 0x000fe20000000800 */
[----:B------:R-:W0:Y:S07]  /*0010*/  S2R R15, SR_TID.Y ;  /* 0x00000000000f7919 */ /* 0x000e2e0000002200 */
[----:B------:R-:W1:Y:S01]  /*0020*/  LDC R8, c[0x0][0x360] ;  /* 0x0000d800ff087b82 */ /* 0x000e620000000800 */
[----:B------:R-:W2:Y:S01]  /*0030*/  LDCU.64 UR6, c[0x0][0x390] ;  /* 0x00007200ff0677ac */ /* 0x000ea20008000a00 */
[----:B------:R-:W3:Y:S01]  /*0040*/  S2R R13, SR_TID.X ;  /* 0x00000000000d7919 */ /* 0x000ee20000002100 */
[----:B------:R-:W4:Y:S05]  /*0050*/  LDCU.64 UR8, c[0x0][0x358] ;  /* 0x00006b00ff0877ac */ /* 0x000f2a0008000a00 */
[----:B------:R-:W5:Y:S08]  /*0060*/  LDC R10, c[0x0][0x364] ;  /* 0x0000d900ff0a7b82 */ /* 0x000f700000000800 */
[----:B------:R-:W0:Y:S08]  /*0070*/  S2UR UR5, SR_CTAID.Y ;  /* 0x00000000000579c3 */ /* 0x000e300000002600 */
[----:B------:R-:W3:Y:S01]  /*0080*/  S2UR UR4, SR_CTAID.X ;  /* 0x00000000000479c3 */ /* 0x000ee20000002500 */
[----:B-1----:R-:W-:-:S02]  /*0090*/  IADD3 R5, PT, PT, R8, -0x4, RZ ;  /* 0xfffffffc08057810 */ /* 0x002fc40007ffe0ff */
[----:B-----5:R-:W-:-:S05]  /*00a0*/  IADD3 R4, PT, PT, R10, -0x4, RZ ;  /* 0xfffffffc0a047810 */ /* 0x020fca0007ffe0ff */
[----:B0-----:R-:W-:-:S05]  /*00b0*/  IMAD R4, R4, UR5, R15 ;  /* 0x0000000504047c24 */ /* 0x001fca000f8e020f */
[----:B--2---:R-:W-:Y:S01]  /*00c0*/  ISETP.GE.U32.AND P1, PT, R4, UR6, PT ;  /* 0x0000000604007c0c */ /* 0x004fe2000bf26070 */
[----:B---3--:R-:W-:-:S05]  /*00d0*/  IMAD R5, R5, UR4, R13 ;  /* 0x0000000405057c24 */ /* 0x008fca000f8e020d */
[----:B------:R-:W-:-:S04]  /*00e0*/  ISETP.GE.U32.OR P0, PT, R5, UR7, P1 ;  /* 0x0000000705007c0c */ /* 0x000fc80008f06470 */
[----:B------:R-:W-:-:S04]  /*00f0*/  ISETP.LT.OR P0, PT, R5, RZ, P0 ;  /* 0x000000ff0500720c */ /* 0x000fc80000701670 */
[----:B------:R-:W-:-:S13]  /*0100*/  ISETP.LT.OR P0, PT, R4, RZ, P0 ;  /* 0x000000ff0400720c */ /* 0x000fda0000701670 */
[----:B------:R-:W0:Y:S01]  /*0110*/  @!P0 LDC R3, c[0x0][0x398] ;  /* 0x0000e600ff038b82 */ /* 0x000e220000000800 */
[----:B------:R-:W-:-:S07]  /*0120*/  @!P0 IMAD R0, R4, UR7, R5 ;  /* 0x0000000704008c24 */ /* 0x000fce000f8e0205 */
[----:B------:R-:W1:Y:S01]  /*0130*/  @!P0 LDC.64 R6, c[0x0][0x380] ;  /* 0x0000e000ff068b82 */ /* 0x000e620000000a00 */
[----:B0-----:R-:W-:-:S05]  /*0140*/  @!P0 IMAD R0, R0, R3, RZ ;  /* 0x0000000300008224 */ /* 0x001fca00078e02ff */
[----:B-1----:R-:W-:-:S04]  /*0150*/  @!P0 IADD3 R2, P2, PT, R0, R6, RZ ;  /* 0x0000000600028210 */ /* 0x002fc80007f5e0ff */
[----:B------:R-:W-:-:S05]  /*0160*/  @!P0 LEA.HI.X.SX32 R3, R0, R7, 0x1, P2 ;  /* 0x0000000700038211 */ /* 0x000fca00010f0eff */
[----:B----4-:R-:W2:Y:S04]  /*0170*/  @!P0 LDG.E.U8 R7, desc[UR8][R2.64] ;  /* 0x0000000802078981 */ /* 0x010ea8000c1e1100 */
[----:B------:R-:W3:Y:S04]  /*0180*/  @!P0 LDG.E.U8 R9, desc[UR8][R2.64+0x1] ;  /* 0x0000010802098981 */ /* 0x000ee8000c1e1100 */
[----:B------:R-:W4:Y:S01]  /*0190*/  @!P0 LDG.E.U8 R11, desc[UR8][R2.64+0x2] ;  /* 0x00000208020b8981 */ /* 0x000f22000c1e1100 */
[----:B------:R-:W0:Y:S01]  /*01a0*/  S2UR UR5, SR_CgaCtaId ;  /* 0x00000000000579c3 */ /* 0x000e220000008800 */
[----:B------:R-:W-:Y:S01]  /*01b0*/  UMOV UR4, 0x400 ;  /* 0x0000040000047882 */ /* 0x000fe20000000000 */
[----:B------:R-:W-:-:S02]  /*01c0*/  ISETP.GE.U32.AND P2, PT, R5, UR7, PT ;  /* 0x0000000705007c0c */ /* 0x000fc4000bf46070 */
[----:B------:R-:W-:Y:S02]  /*01d0*/  ISETP.LT.OR P1, PT, R4, RZ, P1 ;  /* 0x000000ff0400720c */ /* 0x000fe40000f21670 */
[----:B------:R-:W-:-:S04]  /*01e0*/  ISETP.LT.OR P2, PT, R5, RZ, P2 ;  /* 0x000000ff0500720c */ /* 0x000fc80001741670 */
[----:B------:R-:W-:-:S04]  /*01f0*/  PLOP3.LUT P1, PT, P2, P1, PT, 0xf8, 0x8f ;  /* 0x00000000008f781c */ /* 0x000fc80001723f70 */
[----:B------:R-:W-:Y:S01]  /*0200*/  ISETP.LT.U32.OR P1, PT, R13, 0x2, P1 ;  /* 0x000000020d00780c */ /* 0x000fe20000f21470 */
[----:B0-----:R-:W-:-:S06]  /*0210*/  ULEA UR4, UR5, UR4, 0x18 ;  /* 0x0000000405047291 */ /* 0x001fcc000f8ec0ff */
[----:B------:R-:W-:-:S04]  /*0220*/  LEA R6, R15, UR4, 0x5 ;  /* 0x000000040f067c11 */ /* 0x000fc8000f8e28ff */
[----:B------:R-:W-:-:S05]  /*0230*/  IADD3 R6, PT, PT, R6, R13, RZ ;  /* 0x0000000d06067210 */ /* 0x000fca0007ffe0ff */
[----:B--2---:R0:W-:Y:S04]  /*0240*/  @!P0 STS.U8 [R6], R7 ;  /* 0x0000000706008388 */ /* 0x0041e80000000000 */
[----:B---3--:R0:W-:Y:S04]  /*0250*/  @!P0 STS.U8 [R6+0x400], R9 ;  /* 0x0004000906008388 */ /* 0x0081e80000000000 */
[----:B----4-:R0:W-:Y:S01]  /*0260*/  @!P0 STS.U8 [R6+0x800], R11 ;  /* 0x0008000b06008388 */ /* 0x0101e20000000000 */
[----:B------:R-:W-:Y:S06]  /*0270*/  BAR.SYNC.DEFER_BLOCKING 0x0 ;  /* 0x0000000000007b1d */ /* 0x000fec0000010000 */
[----:B------:R-:W-:Y:S05]  /*0280*/  @P1 EXIT ;  /* 0x000000000000194d */ /* 0x000fea0003800000 */
[----:B------:R-:W-:Y:S02]  /*0290*/  IADD3 R2, PT, PT, R10, -0x2, RZ ;  /* 0xfffffffe0a027810 */ /* 0x000fe40007ffe0ff */
[----:B------:R-:W-:Y:S02]  /*02a0*/  IADD3 R0, PT, PT, R8, -0x2, RZ ;  /* 0xfffffffe08007810 */ /* 0x000fe40007ffe0ff */
[----:B------:R-:W-:-:S04]  /*02b0*/  ISETP.GE.U32.AND P0, PT, R15, R2, PT ;  /* 0x000000020f00720c */ /* 0x000fc80003f06070 */
[----:B------:R-:W-:-:S04]  /*02c0*/  ISETP.GE.U32.OR P0, PT, R13, R0, P0 ;  /* 0x000000000d00720c */ /* 0x000fc80000706470 */
[----:B------:R-:W-:-:S13]  /*02d0*/  ISETP.LT.U32.OR P0, PT, R15, 0x2, P0 ;  /* 0x000000020f00780c */ /* 0x000fda0000701470 */
[----:B------:R-:W-:Y:S05]  /*02e0*/  @P0 EXIT ;  /* 0x000000000000094d */ /* 0x000fea0003800000 */
[----:B------:R-:W-:Y:S01]  /*02f0*/  IADD3 R0, PT, PT, R4, -0x2, RZ ;  /* 0xfffffffe04007810 */ /* 0x000fe20007ffe0ff */
[----:B------:R-:W-:Y:S01]  /*0300*/  BSSY.RECONVERGENT B0, `(.L_x_0) ;  /* 0x0000022000007945 */ /* 0x000fe20003800200 */
[----:B------:R-:W-:Y:S02]  /*0310*/  IADD3 R2, PT, PT, R5, -0x2, RZ ;  /* 0xfffffffe05027810 */ /* 0x000fe40007ffe0ff */
[----:B------:R-:W-:Y:S02]  /*0320*/  ISETP.GE.U32.AND P0, PT, R0, UR6, PT ;  /* 0x0000000600007c0c */ /* 0x000fe4000bf06070 */
[----:B------:R-:W-:Y:S02]  /*0330*/  ISETP.GE.U32.AND P3, PT, R2, UR7, PT ;  /* 0x0000000702007c0c */ /* 0x000fe4000bf66070 */
[----:B------:R-:W-:Y:S02]  /*0340*/  CS2R R2, SRZ ;  /* 0x0000000000027805 */ /* 0x000fe4000001ff00 */
[----:B------:R-:W-:-:S02]  /*0350*/  ISETP.GT.U32.AND P0, PT, R4, 0x1, !P0 ;  /* 0x000000010400780c */ /* 0x000fc40004704070 */
[C---:B------:R-:W-:Y:S02]  /*0360*/  ISETP.GT.U32.AND P3, PT, R5.reuse, 0x1, !P3 ;  /* 0x000000010500780c */ /* 0x040fe40005f64070 */
[C---:B0-----:R-:W-:Y:S02]  /*0370*/  IADD3 R11, PT, PT, R5.reuse, -0x1, RZ ;  /* 0xffffffff050b7810 */ /* 0x041fe40007ffe0ff */
[----:B------:R-:W-:Y:S02]  /*0380*/  PLOP3.LUT P6, PT, P3, P0, PT, 0x80, 0x8 ;  /* 0x000000000008781c */ /* 0x000fe40001fc1070 */
[C---:B------:R-:W-:Y:S02]  /*0390*/  IADD3 R15, PT, PT, R5.reuse, 0x1, RZ ;  /* 0x00000001050f7810 */ /* 0x040fe40007ffe0ff */
[----:B------:R-:W-:Y:S02]  /*03a0*/  IADD3 R16, PT, PT, R5, 0x2, RZ ;  /* 0x0000000205107810 */ /* 0x000fe40007ffe0ff */
[----:B------:R-:W-:-:S02]  /*03b0*/  ISETP.GE.U32.OR P5, PT, R11, UR7, !P0 ;  /* 0x000000070b007c0c */ /* 0x000fc4000c7a6470 */
[----:B------:R-:W-:Y:S02]  /*03c0*/  IADD3 R17, PT, PT, R4, -0x1, RZ ;  /* 0xffffffff04117810 */ /* 0x000fe40007ffe0ff */
[----:B------:R-:W-:Y:S02]  /*03d0*/  ISETP.LT.U32.AND P4, PT, R15, UR7, P0 ;  /* 0x000000070f007c0c */ /* 0x000fe40008781070 */
[----:B------:R-:W-:Y:S02]  /*03e0*/  ISETP.GE.U32.OR P1, PT, R16, UR7, !P0 ;  /* 0x0000000710007c0c */ /* 0x000fe4000c726470 */
[----:B------:R-:W-:Y:S01]  /*03f0*/  P2R R0, PR, RZ, 0x20 ;  /* 0x00000020ff007803 */ /* 0x000fe20000000000 */
[----:B------:R-:W-:Y:S01]  /*0400*/  HFMA2 R0, -RZ, RZ, 0, 0 ;  /* 0x00000000ff007431 */ /* 0x000fe200000001ff */
[----:B------:R-:W-:Y:S02]  /*0410*/  P2R R12, PR, RZ, 0x40 ;  /* 0x00000040ff0c7803 */ /* 0x000fe40000000000 */
[----:B------:R-:W-:-:S02]  /*0420*/  ISETP.GE.U32.OR P2, PT, R17, UR6, !P3 ;  /* 0x0000000611007c0c */ /* 0x000fc4000df46470 */
[----:B------:R-:W-:Y:S02]  /*0430*/  P2R R13, PR, RZ, 0x10 ;  /* 0x00000010ff0d7803 */ /* 0x000fe40000000000 */
[----:B------:R-:W-:Y:S02]  /*0440*/  P2R R14, PR, RZ, 0x2 ;  /* 0x00000002ff0e7803 */ /* 0x000fe40000000000 */
[C---:B------:R-:W-:Y:S02]  /*0450*/  IADD3 R18, PT, PT, R4.reuse, 0x1, RZ ;  /* 0x0000000104127810 */ /* 0x040fe40007ffe0ff */
[----:B------:R-:W-:Y:S01]  /*0460*/  IADD3 R19, PT, PT, R4, 0x2, RZ ;  /* 0x0000000204137810 */ /* 0x000fe20007ffe0ff */
[----:B------:R-:W-:Y:S06]  /*0470*/  @!P6 BRA `(.L_x_1) ;  /* 0x000000000028e947 */ /* 0x000fec0003800000 */
[----:B------:R-:W0:Y:S01]  /*0480*/  LDS.U8 R0, [R6+0x7be] ;  /* 0x0007be0006007984 */ /* 0x000e220000000000 */
[----:B------:R-:W0:Y:S03]  /*0490*/  LDCU UR4, c[0x3][URZ] ;  /* 0x00c00000ff0477ac */ /* 0x000e260008000800 */
[----:B------:R-:W1:Y:S04]  /*04a0*/  LDS.U8 R2, [R6+0x3be] ;  /* 0x0003be0006027984 */ /* 0x000e680000000000 */
[----:B------:R-:W2:Y:S01]  /*04b0*/  LDS.U8 R3, [R6+-0x42] ;  /* 0xffffbe0006037984 */ /* 0x000ea20000000000 */
[----:B0-----:R-:W-:Y:S02]  /*04c0*/  IMAD R0, R0, UR4, RZ ;  /* 0x0000000400007c24 */ /* 0x001fe4000f8e02ff */
[----:B-1----:R-:W-:-:S03]  /*04d0*/  IMAD R2, R2, UR4, RZ ;  /* 0x0000000402027c24 */ /* 0x002fc6000f8e02ff */
[----:B------:R-:W-:Y:S01]  /*04e0*/  I2FP.F32.S32 R0, R0 ;  /* 0x0000000000007245 */ /* 0x000fe20000201400 */
[----:B--2---:R-:W-:Y:S01]  /*04f0*/  IMAD R3, R3, UR4, RZ ;  /* 0x0000000403037c24 */ /* 0x004fe2000f8e02ff */
[----:B------:R-:W-:-:S04]  /*0500*/  I2FP.F32.S32 R2, R2 ;  /* 0x0000000200027245 */ /* 0x000fc80000201400 */
[----:B------:R-:W-:-:S07]  /*0510*/  I2FP.F32.S32 R3, R3 ;  /* 0x0000000300037245 */ /* 0x000fce0000201400 */
.L_x_1:
[----:B------:R-:W-:Y:S05]  /*0520*/  BSYNC.RECONVERGENT B0 ;  /* 0x0000000000007941 */ /* 0x000fea0003800200 */
.L_x_0:
[----:B------:R-:W-:Y:S04]  /*0530*/  BSSY.RECONVERGENT B0, `(.L_x_2) ;  /* 0x000000f000007945 */ /* 0x000fe80003800200 */
[----:B------:R-:W-:Y:S05]  /*0540*/  @P5 BRA `(.L_x_3) ;  /* 0x0000000000345947 */ /* 0x000fea0003800000 */
        /* <DEDUP_REMOVED lines=8> */
[----:B------:R-:W-:-:S03]  /*05d0*/  I2FP.F32.S32 R9, R8 ;  /* 0x0000000800097245 */ /* 0x000fc60000201400 */
[----:B------:R-:W-:Y:S01]  /*05e0*/  FADD R0, R0, R7 ;  /* 0x0000000700007221 */ /* 0x000fe20000000000 */
[----:B------:R-:W-:Y:S01]  /*05f0*/  I2FP.F32.S32 R10, R10 ;  /* 0x0000000a000a7245 */ /* 0x000fe20000201400 */
[----:B------:R-:W-:-:S04]  /*0600*/  FADD R2, R2, R9 ;  /* 0x0000000902027221 */ /* 0x000fc80000000000 */
[----:B------:R-:W-:-:S07]  /*0610*/  FADD R3, R3, R10 ;  /* 0x0000000a03037221 */ /* 0x000fce0000000000 */
.L_x_3:
[----:B------:R-:W-:Y:S05]  /*0620*/  BSYNC.RECONVERGENT B0 ;  /* 0x0000000000007941 */ /* 0x000fea0003800200 */
.L_x_2:
[----:B------:R-:W-:Y:S04]  /*0630*/  BSSY.RECONVERGENT B0, `(.L_x_4) ;  /* 0x000000f000007945 */ /* 0x000fe80003800200 */
[----:B------:R-:W-:Y:S05]  /*0640*/  @!P0 BRA `(.L_x_5) ;  /* 0x0000000000348947 */ /* 0x000fea0003800000 */
        /* <DEDUP_REMOVED lines=13> */
.L_x_5:
[----:B------:R-:W-:Y:S05]  /*0720*/  BSYNC.RECONVERGENT B0 ;  /* 0x0000000000007941 */ /* 0x000fea0003800200 */
.L_x_4:
        /* <DEDUP_REMOVED lines=15> */
.L_x_7:
[----:B------:R-:W-:Y:S05]  /*0820*/  BSYNC.RECONVERGENT B0 ;  /* 0x0000000000007941 */ /* 0x000fea0003800200 */
.L_x_6:
        /* <DEDUP_REMOVED lines=15> */
.L_x_9:
[----:B------:R-:W-:Y:S05]  /*0920*/  BSYNC.RECONVERGENT B0 ;  /* 0x0000000000007941 */ /* 0x000fea0003800200 */
.L_x_8:
[----:B------:R-:W-:Y:S01]  /*0930*/  BSSY.RECONVERGENT B0, `(.L_x_10) ;  /* 0x0000010000007945 */ /* 0x000fe20003800200 */
[----:B------:R-:W-:-:S03]  /*0940*/  ISETP.GE.U32.AND P1, PT, R17, UR6, PT ;  /* 0x0000000611007c0c */ /* 0x000fc6000bf26070 */
[----:B------:R-:W-:Y:S10]  /*0950*/  @P2 BRA `(.L_x_11) ;  /* 0x0000000000342947 */ /* 0x000ff40003800000 */
        /* <DEDUP_REMOVED lines=13> */
.L_x_11:
[----:B------:R-:W-:Y:S05]  /*0a30*/  BSYNC.RECONVERGENT B0 ;  /* 0x0000000000007941 */ /* 0x000fea0003800200 */
.L_x_10:
[----:B------:R-:W-:Y:S01]  /*0a40*/  ISETP.GE.U32.OR P2, PT, R11, UR7, P1 ;  /* 0x000000070b007c0c */ /* 0x000fe20008f46470 */
[----:B------:R-:W-:Y:S03]  /*0a50*/  BSSY.RECONVERGENT B0, `(.L_x_12) ;  /* 0x0000010000007945 */ /* 0x000fe60003800200 */
[----:B------:R-:W-:-:S09]  /*0a60*/  P2R R7, PR, RZ, 0x4 ;  /* 0x00000004ff077803 */ /* 0x000fd20000000000 */
        /* <DEDUP_REMOVED lines=14> */
.L_x_13:
[----:B------:R-:W-:Y:S05]  /*0b50*/  BSYNC.RECONVERGENT B0 ;  /* 0x0000000000007941 */ /* 0x000fea0003800200 */
.L_x_12:
        /* <DEDUP_REMOVED lines=15> */
.L_x_15:
[----:B------:R-:W-:Y:S05]  /*0c50*/  BSYNC.RECONVERGENT B0 ;  /* 0x0000000000007941 */ /* 0x000fea0003800200 */
.L_x_14:
        /* <DEDUP_REMOVED lines=17> */
.L_x_17:
[----:B------:R-:W-:Y:S05]  /*0d70*/  BSYNC.RECONVERGENT B0 ;  /* 0x0000000000007941 */ /* 0x000fea0003800200 */
.L_x_16:
        /* <DEDUP_REMOVED lines=17> */
.L_x_19:
[----:B------:R-:W-:Y:S05]  /*0e90*/  BSYNC.RECONVERGENT B0 ;  /* 0x0000000000007941 */ /* 0x000fea0003800200 */
.L_x_18:
[----:B------:R-:W-:Y:S01]  /*0ea0*/  ISETP.LT.OR P2, PT, R4, RZ, !P3 ;  /* 0x000000ff0400720c */ /* 0x000fe20005f41670 */
[----:B------:R-:W-:-:S12]  /*0eb0*/  BSSY.RECONVERGENT B0, `(.L_x_20) ;  /* 0x000000f000007945 */ /* 0x000fd80003800200 */
        /* <DEDUP_REMOVED lines=14> */
.L_x_21:
[----:B------:R-:W-:Y:S05]  /*0fa0*/  BSYNC.RECONVERGENT B0 ;  /* 0x0000000000007941 */ /* 0x000fea0003800200 */
.L_x_20:
[----:B------:R-:W-:Y:S01]  /*0fb0*/  ISETP.GE.AND P2, PT, R4, RZ, PT ;  /* 0x000000ff0400720c */ /* 0x000fe20003f46270 */
[----:B------:R-:W-:Y:S03]  /*0fc0*/  BSSY.RECONVERGENT B0, `(.L_x_22) ;  /* 0x0000011000007945 */ /* 0x000fe60003800200 */
[----:B------:R-:W-:-:S04]  /*0fd0*/  ISETP.GE.U32.OR P4, PT, R11, UR7, !P2 ;  /* 0x000000070b007c0c */ /* 0x000fc8000d786470 */
        /* <DEDUP_REMOVED lines=15> */
.L_x_23:
[----:B------:R-:W-:Y:S05]  /*10d0*/  BSYNC.RECONVERGENT B0 ;  /* 0x0000000000007941 */ /* 0x000fea0003800200 */
.L_x_22:
[----:B------:R-:W-:Y:S04]  /*10e0*/  BSSY.RECONVERGENT B0, `(.L_x_24) ;  /* 0x000000f000007945 */ /* 0x000fe80003800200 */
[----:B------:R-:W-:Y:S05]  /*10f0*/  @!P2 BRA `(.L_x_25) ;  /* 0x000000000034a947 */ /* 0x000fea0003800000 */
[----:B------:R-:W0:Y:S01]  /*1100*/  LDS.U8 R7, [R6+0x800] ;  /* 0x0008000006077984 */ /* 0x000e220000000000 */
[----:B------:R-:W0:Y:S03]  /*1110*/  LDCU UR4, c[0x3][0x30] ;  /* 0x00c00600ff0477ac */ /* 0x000e260008000800 */
[----:B------:R-:W1:Y:S04]  /*1120*/  LDS.U8 R8, [R6+0x400] ;  /* 0x0004000006087984 */ /* 0x000e680000000000 */
[----:B------:R-:W2:Y:S01]  /*1130*/  LDS.U8 R9, [R6] ;  /* 0x0000000006097984 */ /* 0x000ea20000000000 */
        /* <DEDUP_REMOVED lines=9> */
.L_x_25:
[----:B------:R-:W-:Y:S05]  /*11d0*/  BSYNC.RECONVERGENT B0 ;  /* 0x0000000000007941 */ /* 0x000fea0003800200 */
.L_x_24:
[----:B------:R-:W-:Y:S01]  /*11e0*/  ISETP.GE.U32.OR P4, PT, R15, UR7, !P2 ;  /* 0x000000070f007c0c */ /* 0x000fe2000d786470 */
[----:B------:R-:W-:Y:S03]  /*11f0*/  BSSY.RECONVERGENT B0, `(.L_x_26) ;  /* 0x0000010000007945 */ /* 0x000fe60003800200 */
[----:B------:R-:W-:-:S09]  /*1200*/  P2R R21, PR, RZ, 0x10 ;  /* 0x00000010ff157803 */ /* 0x000fd20000000000 */
[----:B------:R-:W-:Y:S05]  /*1210*/  @P4 BRA `(.L_x_27) ;  /* 0x0000000000344947 */ /* 0x000fea0003800000 */
[----:B------:R-:W0:Y:S01]  /*1220*/  LDS.U8 R7, [R6+0x801] ;  /* 0x0008010006077984 */ /* 0x000e220000000000 */
[----:B------:R-:W0:Y:S03]  /*1230*/  LDCU UR4, c[0x3][0x44] ;  /* 0x00c00880ff0477ac */ /* 0x000e260008000800 */
[----:B------:R-:W1:Y:S04]  /*1240*/  LDS.U8 R8, [R6+0x401] ;  /* 0x0004010006087984 */ /* 0x000e680000000000 */
[----:B------:R-:W2:Y:S01]  /*1250*/  LDS.U8 R9, [R6+0x1] ;  /* 0x0000010006097984 */ /* 0x000ea20000000000 */
        /* <DEDUP_REMOVED lines=9> */
.L_x_27:
[----:B------:R-:W-:Y:S05]  /*12f0*/  BSYNC.RECONVERGENT B0 ;  /* 0x0000000000007941 */ /* 0x000fea0003800200 */
.L_x_26:
        /* <DEDUP_REMOVED lines=17> */
.L_x_29:
[----:B------:R-:W-:Y:S05]  /*1410*/  BSYNC.RECONVERGENT B0 ;  /* 0x0000000000007941 */ /* 0x000fea0003800200 */
.L_x_28:
[----:B------:R-:W-:Y:S01]  /*1420*/  ISETP.GE.U32.OR P4, PT, R18, UR6, !P3 ;  /* 0x0000000612007c0c */ /* 0x000fe2000df86470 */
[----:B------:R-:W-:Y:S01]  /*1430*/  BSSY.RECONVERGENT B0, `(.L_x_30) ;  /* 0x0000011000007945 */ /* 0x000fe20003800200 */
[----:B------:R-:W-:-:S04]  /*1440*/  ISETP.LT.U32.AND P3, PT, R19, UR6, P3 ;  /* 0x0000000613007c0c */ /* 0x000fc80009f61070 */
[----:B------:R-:W-:-:S07]  /*1450*/  P2R R10, PR, RZ, 0x8 ;  /* 0x00000008ff0a7803 */ /* 0x000fce0000000000 */
[----:B------:R-:W-:Y:S05]  /*1460*/  @P4 BRA `(.L_x_31) ;  /* 0x0000000000344947 */ /* 0x000fea0003800000 */
[----:B------:R-:W0:Y:S01]  /*1470*/  LDS.U8 R8, [R6+0x41e] ;  /* 0x00041e0006087984 */ /* 0x000e220000000000 */
[----:B------:R-:W0:Y:S03]  /*1480*/  LDCU UR4, c[0x3][0xc] ;  /* 0x00c00180ff0477ac */ /* 0x000e260008000800 */
[----:B------:R-:W1:Y:S04]  /*1490*/  LDS.U8 R7, [R6+0x81e] ;  /* 0x00081e0006077984 */ /* 0x000e680000000000 */
[----:B------:R-:W2:Y:S01]  /*14a0*/  LDS.U8 R9, [R6+0x1e] ;  /* 0x00001e0006097984 */ /* 0x000ea20000000000 */
[----:B0-----:R-:W-:Y:S02]  /*14b0*/  IMAD R8, R8, UR4, RZ ;  /* 0x0000000408087c24 */ /* 0x001fe4000f8e02ff */
[----:B-1----:R-:W-:-:S02]  /*14c0*/  IMAD R7, R7, UR4, RZ ;  /* 0x0000000407077c24 */ /* 0x002fc4000f8e02ff */
[----:B--2---:R-:W-:Y:S01]  /*14d0*/  IMAD R23, R9, UR4, RZ ;  /* 0x0000000409177c24 */ /* 0x004fe2000f8e02ff */
[----:B------:R-:W-:Y:S02]  /*14e0*/  I2FP.F32.S32 R9, R8 ;  /* 0x0000000800097245 */ /* 0x000fe40000201400 */
[----:B------:R-:W-:Y:S02]  /*14f0*/  I2FP.F32.S32 R7, R7 ;  /* 0x0000000700077245 */ /* 0x000fe40000201400 */
[----:B------:R-:W-:Y:S01]  /*1500*/  I2FP.F32.S32 R8, R23 ;  /* 0x0000001700087245 */ /* 0x000fe20000201400 */
[----:B------:R-:W-:Y:S02]  /*1510*/  FADD R2, R2, R9 ;  /* 0x0000000902027221 */ /* 0x000fe40000000000 */
[----:B------:R-:W-:Y:S02]  /*1520*/  FADD R0, R0, R7 ;  /* 0x0000000700007221 */ /* 0x000fe40000000000 */
[----:B------:R-:W-:-:S07]  /*1530*/  FADD R3, R3, R8 ;  /* 0x0000000803037221 */ /* 0x000fce0000000000 */
.L_x_31:
[----:B------:R-:W-:Y:S05]  /*1540*/  BSYNC.RECONVERGENT B0 ;  /* 0x0000000000007941 */ /* 0x000fea0003800200 */
.L_x_30:
[----:B------:R-:W-:Y:S01]  /*1550*/  ISETP.GE.U32.AND P3, PT, R18, UR6, PT ;  /* 0x0000000612007c0c */ /* 0x000fe2000bf66070 */
[----:B------:R-:W-:Y:S03]  /*1560*/  BSSY.RECONVERGENT B0, `(.L_x_32) ;  /* 0x0000011000007945 */ /* 0x000fe60003800200 */
[----:B------:R-:W-:-:S04]  /*1570*/  ISETP.GE.U32.OR P4, PT, R11, UR7, P3 ;  /* 0x000000070b007c0c */ /* 0x000fc80009f86470 */
[----:B------:R-:W-:-:S09]  /*1580*/  P2R R18, PR, RZ, 0x10 ;  /* 0x00000010ff127803 */ /* 0x000fd20000000000 */
        /* <DEDUP_REMOVED lines=14> */
.L_x_33:
[----:B------:R-:W-:Y:S05]  /*1670*/  BSYNC.RECONVERGENT B0 ;  /* 0x0000000000007941 */ /* 0x000fea0003800200 */
.L_x_32:
[----:B------:R-:W-:Y:S04]  /*1680*/  BSSY.RECONVERGENT B0, `(.L_x_34) ;  /* 0x000000f000007945 */ /* 0x000fe80003800200 */
        /* <DEDUP_REMOVED lines=14> */
.L_x_35:
[----:B------:R-:W-:Y:S05]  /*1770*/  BSYNC.RECONVERGENT B0 ;  /* 0x0000000000007941 */ /* 0x000fea0003800200 */
.L_x_34:
[----:B------:R-:W-:Y:S01]  /*1780*/  ISETP.GE.U32.OR P4, PT, R15, UR7, P3 ;  /* 0x000000070f007c0c */ /* 0x000fe20009f86470 */
        /* <DEDUP_REMOVED lines=16> */
.L_x_37:
[----:B------:R-:W-:Y:S05]  /*1890*/  BSYNC.RECONVERGENT B0 ;  /* 0x0000000000007941 */ /* 0x000fea0003800200 */
.L_x_36:
        /* <DEDUP_REMOVED lines=17> */
.L_x_39:
[----:B------:R-:W-:Y:S05]  /*19b0*/  BSYNC.RECONVERGENT B0 ;  /* 0x0000000000007941 */ /* 0x000fea0003800200 */
.L_x_38:
[----:B------:R-:W-:Y:S01]  /*19c0*/  ISETP.NE.AND P4, PT, R10, RZ, PT ;  /* 0x000000ff0a00720c */ /* 0x000fe20003f85270 */
[----:B------:R-:W-:-:S12]  /*19d0*/  BSSY.RECONVERGENT B0, `(.L_x_40) ;  /* 0x000000f000007945 */ /* 0x000fd80003800200 */
[----:B------:R-:W-:Y:S05]  /*19e0*/  @!P4 BRA `(.L_x_41) ;  /* 0x000000000034c947 */ /* 0x000fea0003800000 */
        /* <DEDUP_REMOVED lines=13> */
.L_x_41:
[----:B------:R-:W-:Y:S05]  /*1ac0*/  BSYNC.RECONVERGENT B0 ;  /* 0x0000000000007941 */ /* 0x000fea0003800200 */
.L_x_40:
        /* <DEDUP_REMOVED lines=18> */
.L_x_43:
[----:B------:R-:W-:Y:S05]  /*1bf0*/  BSYNC.RECONVERGENT B0 ;  /* 0x0000000000007941 */ /* 0x000fea0003800200 */
.L_x_42:
[----:B------:R-:W-:Y:S04]  /*1c00*/  BSSY.RECONVERGENT B0, `(.L_x_44) ;  /* 0x000000f000007945 */ /* 0x000fe80003800200 */
        /* <DEDUP_REMOVED lines=14> */
.L_x_45:
[----:B------:R-:W-:Y:S05]  /*1cf0*/  BSYNC.RECONVERGENT B0 ;  /* 0x0000000000007941 */ /* 0x000fea0003800200 */
.L_x_44:
[----:B------:R-:W-:Y:S01]  /*1d00*/  ISETP.GE.U32.AND P5, PT, R19, UR6, PT ;  /* 0x0000000613007c0c */ /* 0x000fe2000bfa6070 */
[----:B------:R-:W-:Y:S01]  /*1d10*/  BSSY.RECONVERGENT B0, `(.L_x_46) ;  /* 0x0000015000007945 */ /* 0x000fe20003800200 */
[----:B------:R-:W-:Y:S02]  /*1d20*/  CS2R R8, SRZ ;  /* 0x0000000000087805 */ /* 0x000fe4000001ff00 */
[----:B------:R-:W-:Y:S02]  /*1d30*/  MOV R7, RZ ;  /* 0x000000ff00077202 */ /* 0x000fe40000000f00 */
[----:B------:R-:W-:Y:S02]  /*1d40*/  ISETP.LT.U32.AND P6, PT, R15, UR7, !P5 ;  /* 0x000000070f007c0c */ /* 0x000fe4000efc1070 */
[----:B------:R-:W-:Y:S02]  /*1d50*/  ISETP.LT.U32.AND P5, PT, R16, UR7, !P5 ;  /* 0x0000000710007c0c */ /* 0x000fe4000efa1070 */
[----:B------:R-:W-:-:S02]  /*1d60*/  P2R R26, PR, RZ, 0x40 ;  /* 0x00000040ff1a7803 */ /* 0x000fc40000000000 */
[----:B------:R-:W-:-:S07]  /*1d70*/  IADD3 R27, PT, PT, R5, -0x2, RZ ;  /* 0xfffffffe051b7810 */ /* 0x000fce0007ffe0ff */
[----:B------:R-:W-:Y:S05]  /*1d80*/  @!P6 BRA `(.L_x_47) ;  /* 0x000000000034e947 */ /* 0x000fea0003800000 */
        /* <DEDUP_REMOVED lines=13> */
.L_x_47:
[----:B------:R-:W-:Y:S05]  /*1e60*/  BSYNC.RECONVERGENT B0 ;  /* 0x0000000000007941 */ /* 0x000fea0003800200 */
.L_x_46:
[----:B------:R-:W-:Y:S04]  /*1e70*/  BSSY.RECONVERGENT B0, `(.L_x_48) ;  /* 0x000000f000007945 */ /* 0x000fe80003800200 */
        /* <DEDUP_REMOVED lines=14> */
.L_x_49:
[----:B------:R-:W-:Y:S05]  /*1f60*/  BSYNC.RECONVERGENT B0 ;  /* 0x0000000000007941 */ /* 0x000fea0003800200 */
.L_x_48:
[----:B------:R-:W-:Y:S01]  /*1f70*/  ISETP.NE.AND P6, PT, R12, RZ, PT ;  /* 0x000000ff0c00720c */ /* 0x000fe20003fc5270 */
[----:B------:R-:W-:-:S12]  /*1f80*/  BSSY.RECONVERGENT B0, `(.L_x_50) ;  /* 0x000000c000007945 */ /* 0x000fd80003800200 */
        /* <DEDUP_REMOVED lines=11> */
.L_x_51:
[----:B------:R-:W-:Y:S05]  /*2040*/  BSYNC.RECONVERGENT B0 ;  /* 0x0000000000007941 */ /* 0x000fea0003800200 */
.L_x_50:
[----:B------:R-:W-:Y:S01]  /*2050*/  ISETP.GE.U32.OR P6, PT, R11, UR7, !P0 ;  /* 0x000000070b007c0c */ /* 0x000fe2000c7c6470 */
        /* <DEDUP_REMOVED lines=15> */
.L_x_53:
[----:B------:R-:W-:Y:S05]  /*2150*/  BSYNC.RECONVERGENT B0 ;  /* 0x0000000000007941 */ /* 0x000fea0003800200 */
.L_x_52:
        /* <DEDUP_REMOVED lines=15> */
.L_x_55:
[----:B------:R-:W-:Y:S05]  /*2250*/  BSYNC.RECONVERGENT B0 ;  /* 0x0000000000007941 */ /* 0x000fea0003800200 */
.L_x_54:
        /* <DEDUP_REMOVED lines=16> */
.L_x_57:
[----:B------:R-:W-:Y:S05]  /*2360*/  BSYNC.RECONVERGENT B0 ;  /* 0x0000000000007941 */ /* 0x000fea0003800200 */
.L_x_56:
[----:B------:R-:W-:Y:S01]  /*2370*/  ISETP.NE.AND P0, PT, R14, RZ, PT ;  /* 0x000000ff0e00720c */ /* 0x000fe20003f05270 */
        /* <DEDUP_REMOVED lines=15> */
.L_x_59:
[----:B------:R-:W-:Y:S05]  /*2470*/  BSYNC.RECONVERGENT B0 ;  /* 0x0000000000007941 */ /* 0x000fea0003800200 */
.L_x_58:
[----:B------:R-:W-:Y:S01]  /*2480*/  ISETP.GE.U32.OR P0, PT, R27, UR7, P1 ;  /* 0x000000071b007c0c */ /* 0x000fe20008f06470 */
[----:B------:R-:W-:Y:S03]  /*2490*/  BSSY.RECONVERGENT B0, `(.L_x_60) ;  /* 0x0000010000007945 */ /* 0x000fe60003800200 */
[----:B------:R-:W-:-:S13]  /*24a0*/  ISETP.LT.U32.OR P0, PT, R5, 0x2, P0 ;  /* 0x000000020500780c */ /* 0x000fda0000701470 */
        /* <DEDUP_REMOVED lines=14> */
.L_x_61:
[----:B------:R-:W-:Y:S05]  /*2590*/  BSYNC.RECONVERGENT B0 ;  /* 0x0000000000007941 */ /* 0x000fea0003800200 */
.L_x_60:
[----:B------:R-:W-:Y:S01]  /*25a0*/  ISETP.GE.U32.OR P0, PT, R11, UR7, P1 ;  /* 0x000000070b007c0c */ /* 0x000fe20008f06470 */
        /* <DEDUP_REMOVED lines=15> */
.L_x_63:
[----:B------:R-:W-:Y:S05]  /*26a0*/  BSYNC.RECONVERGENT B0 ;  /* 0x0000000000007941 */ /* 0x000fea0003800200 */
.L_x_62:
        /* <DEDUP_REMOVED lines=15> */
.L_x_65:
[----:B------:R-:W-:Y:S05]  /*27a0*/  BSYNC.RECONVERGENT B0 ;  /* 0x0000000000007941 */ /* 0x000fea0003800200 */
.L_x_64:
        /* <DEDUP_REMOVED lines=16> */
.L_x_67:
[----:B------:R-:W-:Y:S05]  /*28b0*/  BSYNC.RECONVERGENT B0 ;  /* 0x0000000000007941 */ /* 0x000fea0003800200 */
.L_x_66:
        /* <DEDUP_REMOVED lines=16> */
.L_x_69:
[----:B------:R-:W-:Y:S05]  /*29c0*/  BSYNC.RECONVERGENT B0 ;  /* 0x0000000000007941 */ /* 0x000fea0003800200 */
.L_x_68:
[----:B------:R-:W-:Y:S01]  /*29d0*/  ISETP.GE.U32.AND P0, PT, R27, UR7, PT ;  /* 0x000000071b007c0c */ /* 0x000fe2000bf06070 */
[----:B------:R-:W-:Y:S03]  /*29e0*/  BSSY.RECONVERGENT B0, `(.L_x_70) ;  /* 0x0000011000007945 */ /* 0x000fe60003800200 */
[----:B------:R-:W-:-:S04]  /*29f0*/  ISETP.LT.U32.OR P0, PT, R5, 0x2, P0 ;  /* 0x000000020500780c */ /* 0x000fc80000701470 */
[----:B------:R-:W-:-:S13]  /*2a00*/  ISETP.LT.OR P0, PT, R4, RZ, P0 ;  /* 0x000000ff0400720c */ /* 0x000fda0000701670 */
        /* <DEDUP_REMOVED lines=14> */
.L_x_71:
[----:B------:R-:W-:Y:S05]  /*2af0*/  BSYNC.RECONVERGENT B0 ;  /* 0x0000000000007941 */ /* 0x000fea0003800200 */
.L_x_70:
        /* <DEDUP_REMOVED lines=16> */
.L_x_73:
[----:B------:R-:W-:Y:S05]  /*2c00*/  BSYNC.RECONVERGENT B0 ;  /* 0x0000000000007941 */ /* 0x000fea0003800200 */
.L_x_72:
        /* <DEDUP_REMOVED lines=15> */
.L_x_75:
[----:B------:R-:W-:Y:S05]  /*2d00*/  BSYNC.RECONVERGENT B0 ;  /* 0x0000000000007941 */ /* 0x000fea0003800200 */
.L_x_74:
[----:B------:R-:W-:Y:S01]  /*2d10*/  ISETP.NE.AND P0, PT, R21, RZ, PT ;  /* 0x000000ff1500720c */ /* 0x000fe20003f05270 */
[----:B------:R-:W-:-:S12]  /*2d20*/  BSSY.RECONVERGENT B0, `(.L_x_76) ;  /* 0x000000f000007945 */ /* 0x000fd80003800200 */
        /* <DEDUP_REMOVED lines=14> */
.L_x_77:
[----:B------:R-:W-:Y:S05]  /*2e10*/  BSYNC.RECONVERGENT B0 ;  /* 0x0000000000007941 */ /* 0x000fea0003800200 */
.L_x_76:
        /* <DEDUP_REMOVED lines=16> */
.L_x_79:
[----:B------:R-:W-:Y:S05]  /*2f20*/  BSYNC.RECONVERGENT B0 ;  /* 0x0000000000007941 */ /* 0x000fea0003800200 */
.L_x_78:
[----:B------:R-:W-:Y:S01]  /*2f30*/  ISETP.GE.U32.OR P0, PT, R27, UR7, P3 ;  /* 0x000000071b007c0c */ /* 0x000fe20009f06470 */
[----:B------:R-:W-:Y:S03]  /*2f40*/  BSSY.RECONVERGENT B0, `(.L_x_80) ;  /* 0x0000010000007945 */ /* 0x000fe60003800200 */
[----:B------:R-:W-:-:S13]  /*2f50*/  ISETP.LT.U32.OR P0, PT, R5, 0x2, P0 ;  /* 0x000000020500780c */ /* 0x000fda0000701470 */
        /* <DEDUP_REMOVED lines=14> */
.L_x_81:
[----:B------:R-:W-:Y:S05]  /*3040*/  BSYNC.RECONVERGENT B0 ;  /* 0x0000000000007941 */ /* 0x000fea0003800200 */
.L_x_80:
        /* <DEDUP_REMOVED lines=16> */
.L_x_83:
[----:B------:R-:W-:Y:S05]  /*3150*/  BSYNC.RECONVERGENT B0 ;  /* 0x0000000000007941 */ /* 0x000fea0003800200 */
.L_x_82:
        /* <DEDUP_REMOVED lines=15> */
.L_x_85:
[----:B------:R-:W-:Y:S05]  /*3250*/  BSYNC.RECONVERGENT B0 ;  /* 0x0000000000007941 */ /* 0x000fea0003800200 */
.L_x_84:
        /* <DEDUP_REMOVED lines=16> */
.L_x_87:
[----:B------:R-:W-:Y:S05]  /*3360*/  BSYNC.RECONVERGENT B0 ;  /* 0x0000000000007941 */ /* 0x000fea0003800200 */
.L_x_86:
        /* <DEDUP_REMOVED lines=16> */
.L_x_89:
[----:B------:R-:W-:Y:S05]  /*3470*/  BSYNC.RECONVERGENT B0 ;  /* 0x0000000000007941 */ /* 0x000fea0003800200 */
.L_x_88:
        /* <DEDUP_REMOVED lines=16> */
.L_x_91:
[----:B------:R-:W-:Y:S05]  /*3580*/  BSYNC.RECONVERGENT B0 ;  /* 0x0000000000007941 */ /* 0x000fea0003800200 */
.L_x_90:
        /* <DEDUP_REMOVED lines=16> */
.L_x_93:
[----:B------:R-:W-:Y:S05]  /*3690*/  BSYNC.RECONVERGENT B0 ;  /* 0x0000000000007941 */ /* 0x000fea0003800200 */
.L_x_92:
        /* <DEDUP_REMOVED lines=15> */
.L_x_95:
[----:B------:R-:W-:Y:S05]  /*3790*/  BSYNC.RECONVERGENT B0 ;  /* 0x0000000000007941 */ /* 0x000fea0003800200 */
.L_x_94:
        /* <DEDUP_REMOVED lines=16> */
.L_x_97:
[----:B------:R-:W-:Y:S05]  /*38a0*/  BSYNC.RECONVERGENT B0 ;  /* 0x0000000000007941 */ /* 0x000fea0003800200 */
.L_x_96:
        /* <DEDUP_REMOVED lines=15> */
.L_x_99:
[----:B------:R-:W-:Y:S05]  /*39a0*/  BSYNC.RECONVERGENT B0 ;  /* 0x0000000000007941 */ /* 0x000fea0003800200 */
.L_x_98:
[----:B------:R-:W-:Y:S01]  /*39b0*/  FFMA R11, R0, R0, RZ ;  /* 0x00000000000b7223 */ /* 0x000fe200000000ff */
[----:B------:R-:W-:Y:S01]  /*39c0*/  FFMA R2, R2, R2, RZ ;  /* 0x0000000202027223 */ /* 0x000fe200000000ff */
[----:B------:R-:W-:Y:S02]  /*39d0*/  BSSY.RECONVERGENT B0, `(.L_x_100) ;  /* 0x0000012000007945 */ /* 0x000fe40003800200 */
[----:B------:R-:W-:Y:S01]  /*39e0*/  FFMA R11, R8, R8, R11 ;  /* 0x00000008080b7223 */ /* 0x000fe2000000000b */
[----:B------:R-:W-:-:S03]  /*39f0*/  FFMA R9, R9, R9, R2 ;  /* 0x0000000909097223 */ /* 0x000fc60000000002 */
[----:B------:R0:W1:Y:S01]  /*3a00*/  MUFU.RSQ R6, R11 ;  /* 0x0000000b00067308 */ /* 0x0000620000001400 */
[----:B------:R-:W-:-:S04]  /*3a10*/  IADD3 R0, PT, PT, R11, -0xd000000, RZ ;  /* 0xf30000000b007810 */ /* 0x000fc80007ffe0ff */
[----:B------:R-:W-:Y:S01]  /*3a20*/  ISETP.GT.U32.AND P0, PT, R0, 0x727fffff, PT ;  /* 0x727fffff0000780c */ /* 0x000fe20003f04070 */
[----:B------:R-:W-:-:S04]  /*3a30*/  FFMA R0, R3, R3, RZ ;  /* 0x0000000303007223 */ /* 0x000fc800000000ff */
[----:B------:R-:W-:-:S08]  /*3a40*/  FFMA R7, R7, R7, R0 ;  /* 0x0000000707077223 */ /* 0x000fd00000000000 */
[----:B01----:R-:W-:Y:S05]  /*3a50*/  @!P0 BRA `(.L_x_101) ;  /* 0x0000000000148947 */ /* 0x003fea0003800000 */
[----:B------:R-:W-:Y:S02]  /*3a60*/  MOV R0, R11 ;  /* 0x0000000b00007202 */ /* 0x000fe40000000f00 */
[----:B------:R-:W-:-:S07]  /*3a70*/  MOV R12, 0x3a90 ;  /* 0x00003a90000c7802 */ /* 0x000fce0000000f00 */
[----:B------:R-:W-:Y:S05]  /*3a80*/  CALL.REL.NOINC `($__internal_0_$__cuda_sm20_sqrt_rn_f32_slowpath) ;  /* 0x0000000000f47944 */ /* 0x000fea0003c00000 */
[----:B------:R-:W-:Y:S01]  /*3a90*/  MOV R2, R0 ;  /* 0x0000000000027202 */ /* 0x000fe20000000f00 */
[----:B------:R-:W-:Y:S06]  /*3aa0*/  BRA `(.L_x_102) ;  /* 0x0000000000107947 */ /* 0x000fec0003800000 */
.L_x_101:
[----:B------:R-:W-:Y:S01]  /*3ab0*/  FMUL.FTZ R2, R11, R6 ;  /* 0x000000060b027220 */ /* 0x000fe20000410000 */
[----:B------:R-:W-:-:S03]  /*3ac0*/  FMUL.FTZ R0, R6, 0.5 ;  /* 0x3f00000006007820 */ /* 0x000fc60000410000 */
[----:B------:R-:W-:-:S04]  /*3ad0*/  FFMA R3, -R2, R2, R11 ;  /* 0x0000000202037223 */ /* 0x000fc8000000010b */
[----:B------:R-:W-:-:S07]  /*3ae0*/  FFMA R2, R3, R0, R2 ;  /* 0x0000000003027223 */ /* 0x000fce0000000002 */
.L_x_102:
[----:B------:R-:W-:Y:S05]  /*3af0*/  BSYNC.RECONVERGENT B0 ;  /* 0x0000000000007941 */ /* 0x000fea0003800200 */
.L_x_100:
[----:B------:R-:W-:Y:S01]  /*3b00*/  IADD3 R0, PT, PT, R9, -0xd000000, RZ ;  /* 0xf300000009007810 */ /* 0x000fe20007ffe0ff */
[----:B------:R0:W1:Y:S01]  /*3b10*/  MUFU.RSQ R6, R9 ;  /* 0x0000000900067308 */ /* 0x0000620000001400 */
[----:B------:R-:W-:Y:S01]  /*3b20*/  BSSY.RECONVERGENT B0, `(.L_x_103) ;  /* 0x000000c000007945 */ /* 0x000fe20003800200 */
[----:B------:R-:W-:Y:S01]  /*3b30*/  FMUL R2, R2, 0.125 ;  /* 0x3e00000002027820 */ /* 0x000fe20000400000 */
[----:B------:R-:W-:-:S13]  /*3b40*/  ISETP.GT.U32.AND P0, PT, R0, 0x727fffff, PT ;  /* 0x727fffff0000780c */ /* 0x000fda0003f04070 */
[----:B0-----:R-:W-:Y:S05]  /*3b50*/  @!P0 BRA `(.L_x_104) ;  /* 0x0000000000108947 */ /* 0x001fea0003800000 */
[----:B------:R-:W-:Y:S02]  /*3b60*/  MOV R0, R9 ;  /* 0x0000000900007202 */ /* 0x000fe40000000f00 */
[----:B------:R-:W-:-:S07]  /*3b70*/  MOV R12, 0x3b90 ;  /* 0x00003b90000c7802 */ /* 0x000fce0000000f00 */
[----:B-1----:R-:W-:Y:S05]  /*3b80*/  CALL.REL.NOINC `($__internal_0_$__cuda_sm20_sqrt_rn_f32_slowpath) ;  /* 0x0000000000b47944 */ /* 0x002fea0003c00000 */
[----:B------:R-:W-:Y:S05]  /*3b90*/  BRA `(.L_x_105) ;  /* 0x0000000000107947 */ /* 0x000fea0003800000 */
.L_x_104:
[----:B-1----:R-:W-:Y:S01]  /*3ba0*/  FMUL.FTZ R0, R9, R6 ;  /* 0x0000000609007220 */ /* 0x002fe20000410000 */
[----:B------:R-:W-:-:S03]  /*3bb0*/  FMUL.FTZ R3, R6, 0.5 ;  /* 0x3f00000006037820 */ /* 0x000fc60000410000 */
[----:B------:R-:W-:-:S04]  /*3bc0*/  FFMA R9, -R0, R0, R9 ;  /* 0x0000000000097223 */ /* 0x000fc80000000109 */
[----:B------:R-:W-:-:S07]  /*3bd0*/  FFMA R0, R9, R3, R0 ;  /* 0x0000000309007223 */ /* 0x000fce0000000000 */
.L_x_105:
[----:B------:R-:W-:Y:S05]  /*3be0*/  BSYNC.RECONVERGENT B0 ;  /* 0x0000000000007941 */ /* 0x000fea0003800200 */
.L_x_103:
        /* <DEDUP_REMOVED lines=10> */
.L_x_107:
[----:B-1----:R-:W-:Y:S01]  /*3c90*/  FMUL.FTZ R0, R7, R6 ;  /* 0x0000000607007220 */ /* 0x002fe20000410000 */
[----:B------:R-:W-:-:S03]  /*3ca0*/  FMUL.FTZ R3, R6, 0.5 ;  /* 0x3f00000006037820 */ /* 0x000fc60000410000 */
[----:B------:R-:W-:-:S04]  /*3cb0*/  FFMA R7, -R0, R0, R7 ;  /* 0x0000000000077223 */ /* 0x000fc80000000107 */
[----:B------:R-:W-:-:S07]  /*3cc0*/  FFMA R0, R7, R3, R0 ;  /* 0x0000000307007223 */ /* 0x000fce0000000000 */
.L_x_108:
[----:B------:R-:W-:Y:S05]  /*3cd0*/  BSYNC.RECONVERGENT B0 ;  /* 0x0000000000007941 */ /* 0x000fea0003800200 */
.L_x_106:
[----:B------:R-:W0:Y:S01]  /*3ce0*/  LDCU UR6, c[0x0][0x394] ;  /* 0x00007280ff0677ac */ /* 0x000e220008000800 */
[----:B------:R-:W-:Y:S01]  /*3cf0*/  FMUL R0, R0, 0.125 ;  /* 0x3e00000000007820 */ /* 0x000fe20000400000 */
[----:B------:R-:W-:Y:S01]  /*3d00*/  FMNMX.NAN R6, R2, 255, PT ;  /* 0x437f000002067809 */ /* 0x000fe20003820000 */
[----:B------:R-:W1:Y:S01]  /*3d10*/  LDCU UR7, c[0x0][0x398] ;  /* 0x00007300ff0777ac */ /* 0x000e620008000800 */
[----:B------:R-:W-:Y:S02]  /*3d20*/  FMNMX.NAN R8, R13, 255, PT ;  /* 0x437f00000d087809 */ /* 0x000fe40003820000 */
[----:B------:R2:W3:Y:S01]  /*3d30*/  F2I.U32.TRUNC.NTZ R9, R6 ;  /* 0x0000000600097305 */ /* 0x0004e2000020f000 */
[----:B------:R-:W-:Y:S01]  /*3d40*/  FMNMX.NAN R0, R0, 255, PT ;  /* 0x437f000000007809 */ /* 0x000fe20003820000 */
[----:B------:R-:W4:Y:S06]  /*3d50*/  LDCU.64 UR4, c[0x0][0x388] ;  /* 0x00007100ff0477ac */ /* 0x000f2c0008000a00 */
[----:B------:R-:W5:Y:S01]  /*3d60*/  F2I.U32.TRUNC.NTZ R11, R8 ;  /* 0x00000008000b7305 */ /* 0x000f62000020f000 */
[----:B0-----:R-:W-:-:S04]  /*3d70*/  IMAD R4, R4, UR6, R5 ;  /* 0x0000000604047c24 */ /* 0x001fc8000f8e0205 */
[----:B-1----:R-:W-:-:S03]  /*3d80*/  IMAD R7, R4, UR7, RZ ;  /* 0x0000000704077c24 */ /* 0x002fc6000f8e02ff */
[----:B------:R-:W0:Y:S02]  /*3d90*/  F2I.U32.TRUNC.NTZ R13, R0 ;  /* 0x00000000000d7305 */ /* 0x000e24000020f000 */
[C---:B------:R-:W-:Y:S02]  /*3da0*/  IADD3 R2, PT, PT, R7.reuse, 0x2, RZ ;  /* 0x0000000207027810 */ /* 0x040fe40007ffe0ff */
[C---:B------:R-:W-:Y:S02]  /*3db0*/  IADD3 R4, PT, PT, R7.reuse, 0x1, RZ ;  /* 0x0000000107047810 */ /* 0x040fe40007ffe0ff */
[----:B----4-:R-:W-:Y:S02]  /*3dc0*/  IADD3 R2, P0, PT, R2, UR4, RZ ;  /* 0x0000000402027c10 */ /* 0x010fe4000ff1e0ff */
[----:B------:R-:W-:Y:S02]  /*3dd0*/  IADD3 R4, P1, PT, R4, UR4, RZ ;  /* 0x0000000404047c10 */ /* 0x000fe4000ff3e0ff */
[----:B--2---:R-:W-:-:S02]  /*3de0*/  IADD3 R6, P2, PT, R7, UR4, RZ ;  /* 0x0000000407067c10 */ /* 0x004fc4000ff5e0ff */
[----:B------:R-:W-:Y:S02]  /*3df0*/  IADD3.X R3, PT, PT, RZ, UR5, RZ, P0, !PT ;  /* 0x00000005ff037c10 */ /* 0x000fe400087fe4ff */
[----:B------:R-:W-:Y:S02]  /*3e00*/  IADD3.X R5, PT, PT, RZ, UR5, RZ, P1, !PT ;  /* 0x00000005ff057c10 */ /* 0x000fe40008ffe4ff */
[----:B------:R-:W-:Y:S01]  /*3e10*/  IADD3.X R7, PT, PT, RZ, UR5, RZ, P2, !PT ;  /* 0x00000005ff077c10 */ /* 0x000fe200097fe4ff */
[----:B---3--:R-:W-:Y:S04]  /*3e20*/  STG.E.U8 desc[UR8][R2.64], R9 ;  /* 0x0000000902007986 */ /* 0x008fe8000c101108 */
[----:B-----5:R-:W-:Y:S04]  /*3e30*/  STG.E.U8 desc[UR8][R4.64], R11 ;  /* 0x0000000b04007986 */ /* 0x020fe8000c101108 */
[----:B0-----:R-:W-:Y:S01]  /*3e40*/  STG.E.U8 desc[UR8][R6.64], R13 ;  /* 0x0000000d06007986 */ /* 0x001fe2000c101108 */
[----:B------:R-:W-:Y:S05]  /*3e50*/  EXIT ;  /* 0x000000000000794d */ /* 0x000fea0003800000 */
        .weak           $__internal_0_$__cuda_sm20_sqrt_rn_f32_slowpath
        .type           $__internal_0_$__cuda_sm20_sqrt_rn_f32_slowpath,@function
        .size           $__internal_0_$__cuda_sm20_sqrt_rn_f32_slowpath,(.L_x_111 - $__internal_0_$__cuda_sm20_sqrt_rn_f32_slowpath)
$__internal_0_$__cuda_sm20_sqrt_rn_f32_slowpath:
[----:B------:R-:W-:-:S13]  /*3e60*/  LOP3.LUT P0, RZ, R0, 0x7fffffff, RZ, 0xc0, !PT ;  /* 0x7fffffff00ff7812 */ /* 0x000fda000780c0ff */
[----:B------:R-:W-:Y:S01]  /*3e70*/  @!P0 MOV R3, R0 ;  /* 0x0000000000038202 */ /* 0x000fe20000000f00 */
[----:B------:R-:W-:Y:S06]  /*3e80*/  @!P0 BRA `(.L_x_109) ;  /* 0x0000000000408947 */ /* 0x000fec0003800000 */
[----:B------:R-:W-:-:S13]  /*3e90*/  FSETP.GEU.FTZ.AND P0, PT, R0, RZ, PT ;  /* 0x000000ff0000720b */ /* 0x000fda0003f1e000 */
[----:B------:R-:W-:Y:S01]  /*3ea0*/  @!P0 MOV R3, 0x7fffffff ;  /* 0x7fffffff00038802 */ /* 0x000fe20000000f00 */
[----:B------:R-:W-:Y:S06]  /*3eb0*/  @!P0 BRA `(.L_x_109) ;  /* 0x0000000000348947 */ /* 0x000fec0003800000 */
[----:B------:R-:W-:-:S13]  /*3ec0*/  FSETP.GTU.FTZ.AND P0, PT, |R0|, +INF , PT ;  /* 0x7f8000000000780b */ /* 0x000fda0003f1c200 */
[----:B------:R-:W-:Y:S01]  /*3ed0*/  @P0 FADD.FTZ R3, R0, 1 ;  /* 0x3f80000000030421 */ /* 0x000fe20000010000 */
[----:B------:R-:W-:Y:S06]  /*3ee0*/  @P0 BRA `(.L_x_109) ;  /* 0x0000000000280947 */ /* 0x000fec0003800000 */
[----:B------:R-:W-:-:S13]  /*3ef0*/  FSETP.NEU.FTZ.AND P0, PT, |R0|, +INF , PT ;  /* 0x7f8000000000780b */ /* 0x000fda0003f1d200 */
[----:B------:R-:W-:-:S04]  /*3f00*/  @P0 FFMA R6, R0, 1.84467440737095516160e+19, RZ ;  /* 0x5f80000000060823 */ /* 0x000fc800000000ff */
[----:B------:R-:W0:Y:S02]  /*3f10*/  @P0 MUFU.RSQ R3, R6 ;  /* 0x0000000600030308 */ /* 0x000e240000001400 */
[----:B0-----:R-:W-:Y:S01]  /*3f20*/  @P0 FMUL.FTZ R11, R6, R3 ;  /* 0x00000003060b0220 */ /* 0x001fe20000410000 */
[----:B------:R-:W-:Y:S01]  /*3f30*/  @P0 FMUL.FTZ R10, R3, 0.5 ;  /* 0x3f000000030a0820 */ /* 0x000fe20000410000 */
[----:B------:R-:W-:Y:S02]  /*3f40*/  @!P0 MOV R3, R0 ;  /* 0x0000000000038202 */ /* 0x000fe40000000f00 */
[----:B------:R-:W-:-:S04]  /*3f50*/  @P0 FADD.FTZ R8, -R11, -RZ ;  /* 0x800000ff0b080221 */ /* 0x000fc80000010100 */
[----:B------:R-:W-:-:S04]  /*3f60*/  @P0 FFMA R8, R11, R8, R6 ;  /* 0x000000080b080223 */ /* 0x000fc80000000006 */
[----:B------:R-:W-:-:S04]  /*3f70*/  @P0 FFMA R8, R8, R10, R11 ;  /* 0x0000000a08080223 */ /* 0x000fc8000000000b */
[----:B------:R-:W-:-:S07]  /*3f80*/  @P0 FMUL.FTZ R3, R8, 2.3283064365386962891e-10 ;  /* 0x2f80000008030820 */ /* 0x000fce0000410000 */
.L_x_109:
[----:B------:R-:W-:Y:S01]  /*3f90*/  HFMA2 R11, -RZ, RZ, 0, 0 ;  /* 0x00000000ff0b7431 */ /* 0x000fe200000001ff */
[----:B------:R-:W-:Y:S02]  /*3fa0*/  MOV R10, R12 ;  /* 0x0000000c000a7202 */ /* 0x000fe40000000f00 */
[----:B------:R-:W-:Y:S02]  /*3fb0*/  MOV R0, R3 ;  /* 0x0000000300007202 */ /* 0x000fe40000000f00 */
[----:B------:R-:W-:Y:S05]  /*3fc0*/  RET.REL.NODEC R10 `(_Z5sobelPhS_jjj) ;  /* 0xffffffc00a0c7950 */ /* 0x000fea0003c3ffff */
.L_x_110:
[----:B------:R-:W-:-:S00]  /*3fd0*/  BRA `(.L_x_110) ;  /* 0xfffffffc00fc7947 */ /* 0x000fc0000383ffff */
[----:B------:R-:W-:-:S00]  /*3fe0*/  NOP ;  /* 0x0000000000007918 */ /* 0x000fc00000000000 */
        /* <DEDUP_REMOVED lines=9> */
.L_x_111:


//--------------------- .nv.shared._Z5sobelPhS_jjj --------------------------
	.section	.nv.shared._Z5sobelPhS_jjj,"aw",@nobits
	.sectionflags	@""
.nv.shared._Z5sobelPhS_jjj:
	.zero		4096


//--------------------- .nv.shared.reserved.0     --------------------------
	.section	.nv.shared.reserved.0,"aw",@nobits
	.weak		__nv_reservedSMEM_offset_0_alias
	.size		__nv_reservedSMEM_offset_0_alias, 0, 64
	.other		__nv_reservedSMEM_offset_0_alias,@"STO_CUDA_RESERVED_SHARED STV_DEFAULT"
__nv_reservedSMEM_offset_0_alias:
	.zero		0
	.zero		64


//--------------------- .nv.constant0._Z5sobelPhS_jjj --------------------------
	.section	.nv.constant0._Z5sobelPhS_jjj,"a",@progbits
	.sectionflags	@""
	.align	4
.nv.constant0._Z5sobelPhS_jjj:
	.zero		924


//--------------------- SYMBOLS --------------------------

	.type		.nv.reservedSmem.offset0,@object
	.size		.nv.reservedSmem.offset0,0x4
	.type		.nv.reservedSmem.cap,@object
	.size		.nv.reservedSmem.cap,0x4
